//
// Generated by NVIDIA NVVM Compiler
//
// Compiler Build ID: CL-36424714
// Cuda compilation tools, release 13.0, V13.0.88
// Based on NVVM 20.0.0
//

.version 9.0
.target sm_100
.address_size 64

	// .globl	_Z13border_dwell2PiS_S_S_ii7complexS0_iii
// _ZZ13border_dwell2PiS_S_S_ii7complexS0_iiiE9off_index has been demoted
// _ZZ13border_dwell2PiS_S_S_ii7complexS0_iiiE7ldwells has been demoted

.visible .entry _Z13border_dwell2PiS_S_S_ii7complexS0_iii(
	.param .u64 .ptr .align 1 _Z13border_dwell2PiS_S_S_ii7complexS0_iii_param_0,
	.param .u64 .ptr .align 1 _Z13border_dwell2PiS_S_S_ii7complexS0_iii_param_1,
	.param .u64 .ptr .align 1 _Z13border_dwell2PiS_S_S_ii7complexS0_iii_param_2,
	.param .u64 .ptr .align 1 _Z13border_dwell2PiS_S_S_ii7complexS0_iii_param_3,
	.param .u32 _Z13border_dwell2PiS_S_S_ii7complexS0_iii_param_4,
	.param .u32 _Z13border_dwell2PiS_S_S_ii7complexS0_iii_param_5,
	.param .align 4 .b8 _Z13border_dwell2PiS_S_S_ii7complexS0_iii_param_6[8],
	.param .align 4 .b8 _Z13border_dwell2PiS_S_S_ii7complexS0_iii_param_7[8],
	.param .u32 _Z13border_dwell2PiS_S_S_ii7complexS0_iii_param_8,
	.param .u32 _Z13border_dwell2PiS_S_S_ii7complexS0_iii_param_9,
	.param .u32 _Z13border_dwell2PiS_S_S_ii7complexS0_iii_param_10
)
{
	.reg .pred 	%p<65>;
	.reg .b32 	%r<148>;
	.reg .b32 	%f<293>;
	.reg .b64 	%rd<17>;
	// demoted variable
	.shared .align 4 .u32 _ZZ13border_dwell2PiS_S_S_ii7complexS0_iiiE9off_index;
	// demoted variable
	.shared .align 4 .b8 _ZZ13border_dwell2PiS_S_S_ii7complexS0_iiiE7ldwells[1024];
	ld.param.f32 	%f152, [_Z13border_dwell2PiS_S_S_ii7complexS0_iii_param_7+4];
	ld.param.f32 	%f151, [_Z13border_dwell2PiS_S_S_ii7complexS0_iii_param_7];
	ld.param.f32 	%f150, [_Z13border_dwell2PiS_S_S_ii7complexS0_iii_param_6+4];
	ld.param.f32 	%f149, [_Z13border_dwell2PiS_S_S_ii7complexS0_iii_param_6];
	ld.param.u64 	%rd2, [_Z13border_dwell2PiS_S_S_ii7complexS0_iii_param_0];
	ld.param.u64 	%rd4, [_Z13border_dwell2PiS_S_S_ii7complexS0_iii_param_1];
	ld.param.u64 	%rd3, [_Z13border_dwell2PiS_S_S_ii7complexS0_iii_param_2];
	ld.param.u64 	%rd5, [_Z13border_dwell2PiS_S_S_ii7complexS0_iii_param_3];
	ld.param.u32 	%r79, [_Z13border_dwell2PiS_S_S_ii7complexS0_iii_param_4];
	ld.param.u32 	%r80, [_Z13border_dwell2PiS_S_S_ii7complexS0_iii_param_5];
	ld.param.u32 	%r81, [_Z13border_dwell2PiS_S_S_ii7complexS0_iii_param_8];
	ld.param.u32 	%r82, [_Z13border_dwell2PiS_S_S_ii7complexS0_iii_param_9];
	cvta.to.global.u64 	%rd1, %rd5;
	cvta.to.global.u64 	%rd6, %rd4;
	mov.u32 	%r84, %ctaid.x;
	mov.u32 	%r85, %ctaid.z;
	mov.u32 	%r86, %nctaid.y;
	mov.u32 	%r87, %ctaid.y;
	mad.lo.s32 	%r88, %r85, %r86, %r87;
	shl.b32 	%r89, %r84, 5;
	shl.b32 	%r90, %r88, 1;
	add.s32 	%r91, %r89, %r90;
	mul.wide.s32 	%rd7, %r91, 4;
	add.s64 	%rd8, %rd6, %rd7;
	ld.global.u32 	%r1, [%rd8];
	ld.global.u32 	%r2, [%rd8+4];
	mov.u32 	%r142, %tid.y;
	mov.u32 	%r4, %ntid.x;
	mov.u32 	%r5, %tid.x;
	mad.lo.s32 	%r6, %r142, %r4, %r5;
	mov.u32 	%r7, %ntid.y;
	setp.ge.s32 	%p1, %r6, %r81;
	mov.b32 	%r134, 513;
	@%p1 bra 	$L__BB0_41;
	add.s32 	%r8, %r81, -1;
	sub.f32 	%f3, %f151, %f149;
	sub.f32 	%f4, %f152, %f150;
	cvt.rn.f32.s32 	%f5, %r79;
	cvt.rn.f32.s32 	%f6, %r80;
	mov.b32 	%r134, 513;
	mov.u32 	%r131, %r6;
$L__BB0_2:
	add.s32 	%r11, %r131, %r1;
	mov.b32 	%r133, 0;
$L__BB0_3:
	and.b32  	%r94, %r133, 1;
	setp.eq.b32 	%p2, %r94, 1;
	@%p2 bra 	$L__BB0_5;
	add.s32 	%r136, %r131, %r2;
	setp.eq.s32 	%p4, %r133, 0;
	selp.b32 	%r96, %r8, 0, %p4;
	add.s32 	%r135, %r1, %r96;
	bra.uni 	$L__BB0_6;
$L__BB0_5:
	setp.eq.s32 	%p3, %r133, 1;
	selp.b32 	%r95, %r8, 0, %p3;
	add.s32 	%r136, %r2, %r95;
	mov.u32 	%r135, %r11;
$L__BB0_6:
	cvt.rn.f32.s32 	%f153, %r135;
	div.rn.f32 	%f154, %f153, %f5;
	cvt.rn.f32.s32 	%f155, %r136;
	div.rn.f32 	%f156, %f155, %f6;
	fma.rn.f32 	%f7, %f3, %f154, %f149;
	fma.rn.f32 	%f8, %f4, %f156, %f150;
	mov.b32 	%r19, 0;
	mov.f32 	%f289, %f8;
	mov.f32 	%f290, %f7;
$L__BB0_7:
	mul.f32 	%f11, %f290, %f290;
	mul.f32 	%f12, %f289, %f289;
	add.f32 	%f157, %f11, %f12;
	setp.geu.f32 	%p5, %f157, 0f40800000;
	mov.u32 	%r138, %r19;
	@%p5 bra 	$L__BB0_39;
	sub.f32 	%f158, %f11, %f12;
	mul.f32 	%f159, %f290, %f289;
	fma.rn.f32 	%f160, %f290, %f289, %f159;
	add.f32 	%f13, %f7, %f158;
	add.f32 	%f14, %f8, %f160;
	mul.f32 	%f15, %f13, %f13;
	mul.f32 	%f16, %f14, %f14;
	add.f32 	%f161, %f15, %f16;
	setp.geu.f32 	%p6, %f161, 0f40800000;
	@%p6 bra 	$L__BB0_38;
	sub.f32 	%f162, %f15, %f16;
	mul.f32 	%f163, %f13, %f14;
	fma.rn.f32 	%f164, %f13, %f14, %f163;
	add.f32 	%f17, %f7, %f162;
	add.f32 	%f18, %f8, %f164;
	mul.f32 	%f19, %f17, %f17;
	mul.f32 	%f20, %f18, %f18;
	add.f32 	%f165, %f19, %f20;
	setp.geu.f32 	%p7, %f165, 0f40800000;
	@%p7 bra 	$L__BB0_37;
	sub.f32 	%f166, %f19, %f20;
	mul.f32 	%f167, %f17, %f18;
	fma.rn.f32 	%f168, %f17, %f18, %f167;
	add.f32 	%f21, %f7, %f166;
	add.f32 	%f22, %f8, %f168;
	mul.f32 	%f23, %f21, %f21;
	mul.f32 	%f24, %f22, %f22;
	add.f32 	%f169, %f23, %f24;
	setp.geu.f32 	%p8, %f169, 0f40800000;
	@%p8 bra 	$L__BB0_36;
	sub.f32 	%f170, %f23, %f24;
	mul.f32 	%f171, %f21, %f22;
	fma.rn.f32 	%f172, %f21, %f22, %f171;
	add.f32 	%f25, %f7, %f170;
	add.f32 	%f26, %f8, %f172;
	mul.f32 	%f27, %f25, %f25;
	mul.f32 	%f28, %f26, %f26;
	add.f32 	%f173, %f27, %f28;
	setp.geu.f32 	%p9, %f173, 0f40800000;
	@%p9 bra 	$L__BB0_35;
	sub.f32 	%f174, %f27, %f28;
	mul.f32 	%f175, %f25, %f26;
	fma.rn.f32 	%f176, %f25, %f26, %f175;
	add.f32 	%f29, %f7, %f174;
	add.f32 	%f30, %f8, %f176;
	mul.f32 	%f31, %f29, %f29;
	mul.f32 	%f32, %f30, %f30;
	add.f32 	%f177, %f31, %f32;
	setp.geu.f32 	%p10, %f177, 0f40800000;
	@%p10 bra 	$L__BB0_34;
	sub.f32 	%f178, %f31, %f32;
	mul.f32 	%f179, %f29, %f30;
	fma.rn.f32 	%f180, %f29, %f30, %f179;
	add.f32 	%f33, %f7, %f178;
	add.f32 	%f34, %f8, %f180;
	mul.f32 	%f35, %f33, %f33;
	mul.f32 	%f36, %f34, %f34;
	add.f32 	%f181, %f35, %f36;
	setp.geu.f32 	%p11, %f181, 0f40800000;
	@%p11 bra 	$L__BB0_33;
	sub.f32 	%f182, %f35, %f36;
	mul.f32 	%f183, %f33, %f34;
	fma.rn.f32 	%f184, %f33, %f34, %f183;
	add.f32 	%f37, %f7, %f182;
	add.f32 	%f38, %f8, %f184;
	mul.f32 	%f39, %f37, %f37;
	mul.f32 	%f40, %f38, %f38;
	add.f32 	%f185, %f39, %f40;
	setp.geu.f32 	%p12, %f185, 0f40800000;
	@%p12 bra 	$L__BB0_32;
	sub.f32 	%f186, %f39, %f40;
	mul.f32 	%f187, %f37, %f38;
	fma.rn.f32 	%f188, %f37, %f38, %f187;
	add.f32 	%f41, %f7, %f186;
	add.f32 	%f42, %f8, %f188;
	mul.f32 	%f43, %f41, %f41;
	mul.f32 	%f44, %f42, %f42;
	add.f32 	%f189, %f43, %f44;
	setp.geu.f32 	%p13, %f189, 0f40800000;
	@%p13 bra 	$L__BB0_31;
	sub.f32 	%f190, %f43, %f44;
	mul.f32 	%f191, %f41, %f42;
	fma.rn.f32 	%f192, %f41, %f42, %f191;
	add.f32 	%f45, %f7, %f190;
	add.f32 	%f46, %f8, %f192;
	mul.f32 	%f47, %f45, %f45;
	mul.f32 	%f48, %f46, %f46;
	add.f32 	%f193, %f47, %f48;
	setp.geu.f32 	%p14, %f193, 0f40800000;
	@%p14 bra 	$L__BB0_30;
	sub.f32 	%f194, %f47, %f48;
	mul.f32 	%f195, %f45, %f46;
	fma.rn.f32 	%f196, %f45, %f46, %f195;
	add.f32 	%f49, %f7, %f194;
	add.f32 	%f50, %f8, %f196;
	mul.f32 	%f51, %f49, %f49;
	mul.f32 	%f52, %f50, %f50;
	add.f32 	%f197, %f51, %f52;
	setp.geu.f32 	%p15, %f197, 0f40800000;
	@%p15 bra 	$L__BB0_29;
	sub.f32 	%f198, %f51, %f52;
	mul.f32 	%f199, %f49, %f50;
	fma.rn.f32 	%f200, %f49, %f50, %f199;
	add.f32 	%f53, %f7, %f198;
	add.f32 	%f54, %f8, %f200;
	mul.f32 	%f55, %f53, %f53;
	mul.f32 	%f56, %f54, %f54;
	add.f32 	%f201, %f55, %f56;
	setp.geu.f32 	%p16, %f201, 0f40800000;
	@%p16 bra 	$L__BB0_28;
	sub.f32 	%f202, %f55, %f56;
	mul.f32 	%f203, %f53, %f54;
	fma.rn.f32 	%f204, %f53, %f54, %f203;
	add.f32 	%f57, %f7, %f202;
	add.f32 	%f58, %f8, %f204;
	mul.f32 	%f59, %f57, %f57;
	mul.f32 	%f60, %f58, %f58;
	add.f32 	%f205, %f59, %f60;
	setp.geu.f32 	%p17, %f205, 0f40800000;
	@%p17 bra 	$L__BB0_27;
	sub.f32 	%f206, %f59, %f60;
	mul.f32 	%f207, %f57, %f58;
	fma.rn.f32 	%f208, %f57, %f58, %f207;
	add.f32 	%f61, %f7, %f206;
	add.f32 	%f62, %f8, %f208;
	mul.f32 	%f63, %f61, %f61;
	mul.f32 	%f64, %f62, %f62;
	add.f32 	%f209, %f63, %f64;
	setp.geu.f32 	%p18, %f209, 0f40800000;
	@%p18 bra 	$L__BB0_26;
	sub.f32 	%f210, %f63, %f64;
	mul.f32 	%f211, %f61, %f62;
	fma.rn.f32 	%f212, %f61, %f62, %f211;
	add.f32 	%f65, %f7, %f210;
	add.f32 	%f66, %f8, %f212;
	mul.f32 	%f67, %f65, %f65;
	mul.f32 	%f68, %f66, %f66;
	add.f32 	%f213, %f67, %f68;
	setp.geu.f32 	%p19, %f213, 0f40800000;
	@%p19 bra 	$L__BB0_25;
	sub.f32 	%f214, %f67, %f68;
	mul.f32 	%f215, %f65, %f66;
	fma.rn.f32 	%f216, %f65, %f66, %f215;
	add.f32 	%f69, %f7, %f214;
	add.f32 	%f70, %f8, %f216;
	mul.f32 	%f71, %f69, %f69;
	mul.f32 	%f72, %f70, %f70;
	add.f32 	%f217, %f71, %f72;
	setp.geu.f32 	%p20, %f217, 0f40800000;
	@%p20 bra 	$L__BB0_24;
	sub.f32 	%f218, %f71, %f72;
	mul.f32 	%f219, %f69, %f70;
	fma.rn.f32 	%f220, %f69, %f70, %f219;
	add.f32 	%f290, %f7, %f218;
	add.f32 	%f289, %f8, %f220;
	add.s32 	%r19, %r19, 16;
	setp.eq.s32 	%p21, %r19, 512;
	mov.b32 	%r138, 512;
	@%p21 bra 	$L__BB0_39;
	bra.uni 	$L__BB0_7;
$L__BB0_24:
	add.s32 	%r138, %r19, 15;
	bra.uni 	$L__BB0_39;
$L__BB0_25:
	add.s32 	%r138, %r19, 14;
	bra.uni 	$L__BB0_39;
$L__BB0_26:
	add.s32 	%r138, %r19, 13;
	bra.uni 	$L__BB0_39;
$L__BB0_27:
	add.s32 	%r138, %r19, 12;
	bra.uni 	$L__BB0_39;
$L__BB0_28:
	add.s32 	%r138, %r19, 11;
	bra.uni 	$L__BB0_39;
$L__BB0_29:
	add.s32 	%r138, %r19, 10;
	bra.uni 	$L__BB0_39;
$L__BB0_30:
	add.s32 	%r138, %r19, 9;
	bra.uni 	$L__BB0_39;
$L__BB0_31:
	add.s32 	%r138, %r19, 8;
	bra.uni 	$L__BB0_39;
$L__BB0_32:
	add.s32 	%r138, %r19, 7;
	bra.uni 	$L__BB0_39;
$L__BB0_33:
	add.s32 	%r138, %r19, 6;
	bra.uni 	$L__BB0_39;
$L__BB0_34:
	add.s32 	%r138, %r19, 5;
	bra.uni 	$L__BB0_39;
$L__BB0_35:
	add.s32 	%r138, %r19, 4;
	bra.uni 	$L__BB0_39;
$L__BB0_36:
	add.s32 	%r138, %r19, 3;
	bra.uni 	$L__BB0_39;
$L__BB0_37:
	add.s32 	%r138, %r19, 2;
	bra.uni 	$L__BB0_39;
$L__BB0_38:
	add.s32 	%r138, %r19, 1;
$L__BB0_39:
	setp.eq.s32 	%p22, %r134, %r138;
	setp.eq.s32 	%p23, %r134, 513;
	min.s32 	%r99, %r138, 513;
	selp.b32 	%r100, %r99, -1, %p23;
	selp.b32 	%r134, %r134, %r100, %p22;
	add.s32 	%r133, %r133, 1;
	setp.ne.s32 	%p24, %r133, 4;
	@%p24 bra 	$L__BB0_3;
	mad.lo.s32 	%r131, %r4, %r7, %r131;
	setp.lt.s32 	%p25, %r131, %r81;
	@%p25 bra 	$L__BB0_2;
$L__BB0_41:
	min.s32 	%r140, %r81, 256;
	setp.ge.s32 	%p26, %r6, %r140;
	shl.b32 	%r101, %r6, 2;
	mov.u32 	%r102, _ZZ13border_dwell2PiS_S_S_ii7complexS0_iiiE7ldwells;
	add.s32 	%r42, %r102, %r101;
	@%p26 bra 	$L__BB0_43;
	st.shared.u32 	[%r42], %r134;
$L__BB0_43:
	bar.sync 	0;
	setp.lt.s32 	%p27, %r81, 2;
	@%p27 bra 	$L__BB0_49;
$L__BB0_44:
	shr.u32 	%r44, %r140, 1;
	setp.ge.u32 	%p28, %r6, %r44;
	@%p28 bra 	$L__BB0_48;
	ld.shared.u32 	%r141, [%r42];
	shl.b32 	%r103, %r44, 2;
	add.s32 	%r104, %r42, %r103;
	ld.shared.u32 	%r46, [%r104];
	setp.eq.s32 	%p29, %r141, %r46;
	@%p29 bra 	$L__BB0_47;
	setp.eq.s32 	%p30, %r141, 513;
	setp.eq.s32 	%p31, %r46, 513;
	min.s32 	%r105, %r141, %r46;
	selp.b32 	%r106, %r105, -1, %p31;
	selp.b32 	%r141, %r105, %r106, %p30;
$L__BB0_47:
	st.shared.u32 	[%r42], %r141;
$L__BB0_48:
	bar.sync 	0;
	setp.gt.u32 	%p32, %r140, 3;
	mov.u32 	%r140, %r44;
	@%p32 bra 	$L__BB0_44;
$L__BB0_49:
	ld.shared.u32 	%r49, [_ZZ13border_dwell2PiS_S_S_ii7complexS0_iiiE7ldwells];
	setp.eq.s32 	%p33, %r49, -1;
	@%p33 bra 	$L__BB0_55;
	setp.ge.s32 	%p34, %r142, %r81;
	@%p34 bra 	$L__BB0_99;
$L__BB0_51:
	setp.ge.s32 	%p35, %r5, %r81;
	@%p35 bra 	$L__BB0_54;
	add.s32 	%r107, %r142, %r2;
	mad.lo.s32 	%r51, %r107, %r79, %r1;
	mov.u32 	%r143, %r5;
$L__BB0_53:
	add.s32 	%r108, %r51, %r143;
	mul.wide.s32 	%rd9, %r108, 4;
	add.s64 	%rd10, %rd1, %rd9;
	st.global.u32 	[%rd10], %r49;
	add.s32 	%r143, %r143, %r4;
	setp.lt.s32 	%p36, %r143, %r81;
	@%p36 bra 	$L__BB0_53;
$L__BB0_54:
	add.s32 	%r142, %r142, %r7;
	setp.lt.s32 	%p37, %r142, %r81;
	@%p37 bra 	$L__BB0_51;
	bra.uni 	$L__BB0_99;
$L__BB0_55:
	setp.lt.s32 	%p38, %r82, 4;
	setp.gt.s32 	%p39, %r81, 131;
	and.pred  	%p40, %p39, %p38;
	@%p40 bra 	$L__BB0_78;
	setp.ge.s32 	%p41, %r142, %r81;
	@%p41 bra 	$L__BB0_99;
	sub.f32 	%f77, %f151, %f149;
	sub.f32 	%f78, %f152, %f150;
	cvt.rn.f32.s32 	%f79, %r79;
	cvt.rn.f32.s32 	%f80, %r80;
$L__BB0_58:
	setp.ge.s32 	%p42, %r5, %r81;
	@%p42 bra 	$L__BB0_98;
	add.s32 	%r109, %r142, %r2;
	cvt.rn.f32.s32 	%f221, %r109;
	div.rn.f32 	%f222, %f221, %f80;
	fma.rn.f32 	%f81, %f78, %f222, %f150;
	mul.lo.s32 	%r56, %r109, %r79;
	mov.u32 	%r145, %r5;
$L__BB0_60:
	add.s32 	%r58, %r145, %r1;
	cvt.rn.f32.s32 	%f223, %r58;
	div.rn.f32 	%f224, %f223, %f79;
	fma.rn.f32 	%f82, %f77, %f224, %f149;
	mov.b32 	%r59, 15;
	mov.f32 	%f291, %f81;
	mov.f32 	%f292, %f82;
$L__BB0_61:
	mul.f32 	%f85, %f292, %f292;
	mul.f32 	%f86, %f291, %f291;
	add.f32 	%f225, %f85, %f86;
	setp.geu.f32 	%p43, %f225, 0f40800000;
	@%p43 bra 	$L__BB0_96;
	sub.f32 	%f226, %f85, %f86;
	mul.f32 	%f227, %f292, %f291;
	fma.rn.f32 	%f228, %f292, %f291, %f227;
	add.f32 	%f87, %f82, %f226;
	add.f32 	%f88, %f81, %f228;
	mul.f32 	%f89, %f87, %f87;
	mul.f32 	%f90, %f88, %f88;
	add.f32 	%f229, %f89, %f90;
	setp.geu.f32 	%p44, %f229, 0f40800000;
	@%p44 bra 	$L__BB0_95;
	sub.f32 	%f230, %f89, %f90;
	mul.f32 	%f231, %f87, %f88;
	fma.rn.f32 	%f232, %f87, %f88, %f231;
	add.f32 	%f91, %f82, %f230;
	add.f32 	%f92, %f81, %f232;
	mul.f32 	%f93, %f91, %f91;
	mul.f32 	%f94, %f92, %f92;
	add.f32 	%f233, %f93, %f94;
	setp.geu.f32 	%p45, %f233, 0f40800000;
	@%p45 bra 	$L__BB0_94;
	sub.f32 	%f234, %f93, %f94;
	mul.f32 	%f235, %f91, %f92;
	fma.rn.f32 	%f236, %f91, %f92, %f235;
	add.f32 	%f95, %f82, %f234;
	add.f32 	%f96, %f81, %f236;
	mul.f32 	%f97, %f95, %f95;
	mul.f32 	%f98, %f96, %f96;
	add.f32 	%f237, %f97, %f98;
	setp.geu.f32 	%p46, %f237, 0f40800000;
	@%p46 bra 	$L__BB0_93;
	sub.f32 	%f238, %f97, %f98;
	mul.f32 	%f239, %f95, %f96;
	fma.rn.f32 	%f240, %f95, %f96, %f239;
	add.f32 	%f99, %f82, %f238;
	add.f32 	%f100, %f81, %f240;
	mul.f32 	%f101, %f99, %f99;
	mul.f32 	%f102, %f100, %f100;
	add.f32 	%f241, %f101, %f102;
	setp.geu.f32 	%p47, %f241, 0f40800000;
	@%p47 bra 	$L__BB0_92;
	sub.f32 	%f242, %f101, %f102;
	mul.f32 	%f243, %f99, %f100;
	fma.rn.f32 	%f244, %f99, %f100, %f243;
	add.f32 	%f103, %f82, %f242;
	add.f32 	%f104, %f81, %f244;
	mul.f32 	%f105, %f103, %f103;
	mul.f32 	%f106, %f104, %f104;
	add.f32 	%f245, %f105, %f106;
	setp.geu.f32 	%p48, %f245, 0f40800000;
	@%p48 bra 	$L__BB0_91;
	sub.f32 	%f246, %f105, %f106;
	mul.f32 	%f247, %f103, %f104;
	fma.rn.f32 	%f248, %f103, %f104, %f247;
	add.f32 	%f107, %f82, %f246;
	add.f32 	%f108, %f81, %f248;
	mul.f32 	%f109, %f107, %f107;
	mul.f32 	%f110, %f108, %f108;
	add.f32 	%f249, %f109, %f110;
	setp.geu.f32 	%p49, %f249, 0f40800000;
	@%p49 bra 	$L__BB0_90;
	sub.f32 	%f250, %f109, %f110;
	mul.f32 	%f251, %f107, %f108;
	fma.rn.f32 	%f252, %f107, %f108, %f251;
	add.f32 	%f111, %f82, %f250;
	add.f32 	%f112, %f81, %f252;
	mul.f32 	%f113, %f111, %f111;
	mul.f32 	%f114, %f112, %f112;
	add.f32 	%f253, %f113, %f114;
	setp.geu.f32 	%p50, %f253, 0f40800000;
	@%p50 bra 	$L__BB0_89;
	sub.f32 	%f254, %f113, %f114;
	mul.f32 	%f255, %f111, %f112;
	fma.rn.f32 	%f256, %f111, %f112, %f255;
	add.f32 	%f115, %f82, %f254;
	add.f32 	%f116, %f81, %f256;
	mul.f32 	%f117, %f115, %f115;
	mul.f32 	%f118, %f116, %f116;
	add.f32 	%f257, %f117, %f118;
	setp.geu.f32 	%p51, %f257, 0f40800000;
	@%p51 bra 	$L__BB0_88;
	sub.f32 	%f258, %f117, %f118;
	mul.f32 	%f259, %f115, %f116;
	fma.rn.f32 	%f260, %f115, %f116, %f259;
	add.f32 	%f119, %f82, %f258;
	add.f32 	%f120, %f81, %f260;
	mul.f32 	%f121, %f119, %f119;
	mul.f32 	%f122, %f120, %f120;
	add.f32 	%f261, %f121, %f122;
	setp.geu.f32 	%p52, %f261, 0f40800000;
	@%p52 bra 	$L__BB0_87;
	sub.f32 	%f262, %f121, %f122;
	mul.f32 	%f263, %f119, %f120;
	fma.rn.f32 	%f264, %f119, %f120, %f263;
	add.f32 	%f123, %f82, %f262;
	add.f32 	%f124, %f81, %f264;
	mul.f32 	%f125, %f123, %f123;
	mul.f32 	%f126, %f124, %f124;
	add.f32 	%f265, %f125, %f126;
	setp.geu.f32 	%p53, %f265, 0f40800000;
	@%p53 bra 	$L__BB0_86;
	sub.f32 	%f266, %f125, %f126;
	mul.f32 	%f267, %f123, %f124;
	fma.rn.f32 	%f268, %f123, %f124, %f267;
	add.f32 	%f127, %f82, %f266;
	add.f32 	%f128, %f81, %f268;
	mul.f32 	%f129, %f127, %f127;
	mul.f32 	%f130, %f128, %f128;
	add.f32 	%f269, %f129, %f130;
	setp.geu.f32 	%p54, %f269, 0f40800000;
	@%p54 bra 	$L__BB0_85;
	sub.f32 	%f270, %f129, %f130;
	mul.f32 	%f271, %f127, %f128;
	fma.rn.f32 	%f272, %f127, %f128, %f271;
	add.f32 	%f131, %f82, %f270;
	add.f32 	%f132, %f81, %f272;
	mul.f32 	%f133, %f131, %f131;
	mul.f32 	%f134, %f132, %f132;
	add.f32 	%f273, %f133, %f134;
	setp.geu.f32 	%p55, %f273, 0f40800000;
	@%p55 bra 	$L__BB0_84;
	sub.f32 	%f274, %f133, %f134;
	mul.f32 	%f275, %f131, %f132;
	fma.rn.f32 	%f276, %f131, %f132, %f275;
	add.f32 	%f135, %f82, %f274;
	add.f32 	%f136, %f81, %f276;
	mul.f32 	%f137, %f135, %f135;
	mul.f32 	%f138, %f136, %f136;
	add.f32 	%f277, %f137, %f138;
	setp.geu.f32 	%p56, %f277, 0f40800000;
	@%p56 bra 	$L__BB0_83;
	sub.f32 	%f278, %f137, %f138;
	mul.f32 	%f279, %f135, %f136;
	fma.rn.f32 	%f280, %f135, %f136, %f279;
	add.f32 	%f139, %f82, %f278;
	add.f32 	%f140, %f81, %f280;
	mul.f32 	%f141, %f139, %f139;
	mul.f32 	%f142, %f140, %f140;
	add.f32 	%f281, %f141, %f142;
	setp.geu.f32 	%p57, %f281, 0f40800000;
	@%p57 bra 	$L__BB0_82;
	sub.f32 	%f282, %f141, %f142;
	mul.f32 	%f283, %f139, %f140;
	fma.rn.f32 	%f284, %f139, %f140, %f283;
	add.f32 	%f143, %f82, %f282;
	add.f32 	%f144, %f81, %f284;
	mul.f32 	%f145, %f143, %f143;
	mul.f32 	%f146, %f144, %f144;
	add.f32 	%f285, %f145, %f146;
	setp.geu.f32 	%p58, %f285, 0f40800000;
	mov.u32 	%r147, %r59;
	@%p58 bra 	$L__BB0_97;
	sub.f32 	%f286, %f145, %f146;
	mul.f32 	%f287, %f143, %f144;
	fma.rn.f32 	%f288, %f143, %f144, %f287;
	add.f32 	%f292, %f82, %f286;
	add.f32 	%f291, %f81, %f288;
	add.s32 	%r59, %r59, 16;
	setp.eq.s32 	%p59, %r59, 527;
	mov.b32 	%r147, 512;
	@%p59 bra 	$L__BB0_97;
	bra.uni 	$L__BB0_61;
$L__BB0_78:
	setp.ne.s32 	%p62, %r6, 0;
	@%p62 bra 	$L__BB0_80;
	cvta.to.global.u64 	%rd13, %rd2;
	atom.global.add.u32 	%r113, [%rd13], 1;
	st.shared.u32 	[_ZZ13border_dwell2PiS_S_S_ii7complexS0_iiiE9off_index], %r113;
$L__BB0_80:
	bar.sync 	0;
	setp.gt.u32 	%p63, %r6, 31;
	@%p63 bra 	$L__BB0_99;
	not.b32 	%r114, %r6;
	shr.u32 	%r115, %r6, 1;
	and.b32  	%r116, %r115, 3;
	mul.lo.s32 	%r117, %r81, %r116;
	shr.u32 	%r118, %r117, 2;
	add.s32 	%r119, %r1, %r118;
	and.b32  	%r120, %r114, 1;
	shr.u32 	%r121, %r6, 3;
	mul.lo.s32 	%r122, %r81, %r121;
	shr.u32 	%r123, %r122, 2;
	add.s32 	%r124, %r2, %r123;
	and.b32  	%r125, %r6, 1;
	setp.eq.b32 	%p64, %r125, 1;
	selp.b32 	%r126, %r124, 0, %p64;
	mad.lo.s32 	%r127, %r119, %r120, %r126;
	ld.shared.u32 	%r128, [_ZZ13border_dwell2PiS_S_S_ii7complexS0_iiiE9off_index];
	shl.b32 	%r129, %r128, 5;
	add.s32 	%r130, %r129, %r6;
	cvta.to.global.u64 	%rd14, %rd3;
	mul.wide.s32 	%rd15, %r130, 4;
	add.s64 	%rd16, %rd14, %rd15;
	st.global.u32 	[%rd16], %r127;
	bra.uni 	$L__BB0_99;
$L__BB0_82:
	add.s32 	%r147, %r59, -1;
	bra.uni 	$L__BB0_97;
$L__BB0_83:
	add.s32 	%r147, %r59, -2;
	bra.uni 	$L__BB0_97;
$L__BB0_84:
	add.s32 	%r147, %r59, -3;
	bra.uni 	$L__BB0_97;
$L__BB0_85:
	add.s32 	%r147, %r59, -4;
	bra.uni 	$L__BB0_97;
$L__BB0_86:
	add.s32 	%r147, %r59, -5;
	bra.uni 	$L__BB0_97;
$L__BB0_87:
	add.s32 	%r147, %r59, -6;
	bra.uni 	$L__BB0_97;
$L__BB0_88:
	add.s32 	%r147, %r59, -7;
	bra.uni 	$L__BB0_97;
$L__BB0_89:
	add.s32 	%r147, %r59, -8;
	bra.uni 	$L__BB0_97;
$L__BB0_90:
	add.s32 	%r147, %r59, -9;
	bra.uni 	$L__BB0_97;
$L__BB0_91:
	add.s32 	%r147, %r59, -10;
	bra.uni 	$L__BB0_97;
$L__BB0_92:
	add.s32 	%r147, %r59, -11;
	bra.uni 	$L__BB0_97;
$L__BB0_93:
	add.s32 	%r147, %r59, -12;
	bra.uni 	$L__BB0_97;
$L__BB0_94:
	add.s32 	%r147, %r59, -13;
	bra.uni 	$L__BB0_97;
$L__BB0_95:
	add.s32 	%r147, %r59, -14;
	bra.uni 	$L__BB0_97;
$L__BB0_96:
	add.s32 	%r147, %r59, -15;
$L__BB0_97:
	add.s32 	%r112, %r58, %r56;
	mul.wide.s32 	%rd11, %r112, 4;
	add.s64 	%rd12, %rd1, %rd11;
	st.global.u32 	[%rd12], %r147;
	add.s32 	%r145, %r145, %r4;
	setp.lt.s32 	%p60, %r145, %r81;
	@%p60 bra 	$L__BB0_60;
$L__BB0_98:
	add.s32 	%r142, %r142, %r7;
	setp.lt.s32 	%p61, %r142, %r81;
	@%p61 bra 	$L__BB0_58;
$L__BB0_99:
	ret;

}


// ===== COMPILED SASS (sm_100) =====

	.target	sm_100

	.elftype	@"ET_EXEC"


//--------------------- .note.nv.tkinfo           --------------------------
	.section	.note.nv.tkinfo,"",@"SHT_NOTE"
	.sectionflags	@"SHF_NOTE_NV_TKINFO"
	.tkinfo
        /*0018*/ 	.word	0x00000002
        /*0030*/ 	.string	""
        /*0030*/ 	.string	"ptxas"
        /*0030*/ 	.string	"Cuda compilation tools, release 13.0, V13.0.88"
        /*0030*/ 	.string	"Build cuda_13.0.r13.0/compiler.36424714_0"
        /*0030*/ 	.string	"-arch sm_100 -m 64 "



//--------------------- .note.nv.cuinfo           --------------------------
	.section	.note.nv.cuinfo,"",@"SHT_NOTE"
	.sectionflags	@"SHF_NOTE_NV_CUINFO"
        /*0018*/ 	.short	0x0002
        /*001a*/ 	.short	0x0064
        /*001c*/ 	.short	0x0082
	.zero		2


//--------------------- .nv.info                  --------------------------
	.section	.nv.info,"",@"SHT_CUDA_INFO"
	.align	4


	//----- nvinfo : EIATTR_REGCOUNT
	.align		4
        /*0000*/ 	.byte	0x04, 0x2f
        /*0002*/ 	.short	(.L_1 - .L_0)
	.align		4
.L_0:
        /*0004*/ 	.word	index@(_Z13border_dwell2PiS_S_S_ii7complexS0_iii)
        /*0008*/ 	.word	0x0000001e


	//----- nvinfo : EIATTR_FRAME_SIZE
	.align		4
.L_1:
        /*000c*/ 	.byte	0x04, 0x11
        /*000e*/ 	.short	(.L_3 - .L_2)
	.align		4
.L_2:
        /*0010*/ 	.word	index@($__internal_0_$__cuda_sm3x_div_rn_noftz_f32_slowpath)
        /*0014*/ 	.word	0x00000000


	//----- nvinfo : EIATTR_FRAME_SIZE
	.align		4
.L_3:
        /*0018*/ 	.byte	0x04, 0x11
        /*001a*/ 	.short	(.L_5 - .L_4)
	.align		4
.L_4:
        /*001c*/ 	.word	index@(_Z13border_dwell2PiS_S_S_ii7complexS0_iii)
        /*0020*/ 	.word	0x00000000


	//----- nvinfo : EIATTR_MIN_STACK_SIZE
	.align		4
.L_5:
        /*0024*/ 	.byte	0x04, 0x12
        /*0026*/ 	.short	(.L_7 - .L_6)
	.align		4
.L_6:
        /*0028*/ 	.word	index@(_Z13border_dwell2PiS_S_S_ii7complexS0_iii)
        /*002c*/ 	.word	0x00000000
.L_7:


//--------------------- .nv.compat                --------------------------
	.section	.nv.compat,"",@"SHT_CUDA_COMPAT_INFO"
	.align	4
        /*0000*/ 	.byte	0x02, 0x09, 0x00, 0x00, 0x02, 0x02, 0x01, 0x00, 0x02, 0x05, 0x05, 0x00, 0x03, 0x07, 0x01, 0x01
        /*0010*/ 	.byte	0x02, 0x03, 0x00, 0x00, 0x02, 0x06, 0x01, 0x00, 0x04, 0x0b, 0x08, 0x00, 0x01, 0x00, 0x00, 0x00
        /*0020*/ 	.byte	0x00, 0x00, 0x00, 0x00


//--------------------- .nv.info._Z13border_dwell2PiS_S_S_ii7complexS0_iii --------------------------
	.section	.nv.info._Z13border_dwell2PiS_S_S_ii7complexS0_iii,"",@"SHT_CUDA_INFO"
	.sectionflags	@""
	.align	4


	//----- nvinfo : EIATTR_CUDA_API_VERSION
	.align		4
        /*0000*/ 	.byte	0x04, 0x37
        /*0002*/ 	.short	(.L_9 - .L_8)
.L_8:
        /*0004*/ 	.word	0x00000082


	//----- nvinfo : EIATTR_KPARAM_INFO
	.align		4
.L_9:
        /*0008*/ 	.byte	0x04, 0x17
        /*000a*/ 	.short	(.L_11 - .L_10)
.L_10:
        /*000c*/ 	.word	0x00000000
        /*0010*/ 	.short	0x000a
        /*0012*/ 	.short	0x0040
        /*0014*/ 	.byte	0x00, 0xf0, 0x11, 0x00


	//----- nvinfo : EIATTR_KPARAM_INFO
	.align		4
.L_11:
        /*0018*/ 	.byte	0x04, 0x17
        /*001a*/ 	.short	(.L_13 - .L_12)
.L_12:
        /*001c*/ 	.word	0x00000000
        /*0020*/ 	.short	0x0009
        /*0022*/ 	.short	0x003c
        /*0024*/ 	.byte	0x00, 0xf0, 0x11, 0x00


	//----- nvinfo : EIATTR_KPARAM_INFO
	.align		4
.L_13:
        /*0028*/ 	.byte	0x04, 0x17
        /*002a*/ 	.short	(.L_15 - .L_14)
.L_14:
        /*002c*/ 	.word	0x00000000
        /*0030*/ 	.short	0x0008
        /*0032*/ 	.short	0x0038
        /*0034*/ 	.byte	0x00, 0xf0, 0x11, 0x00


	//----- nvinfo : EIATTR_KPARAM_INFO
	.align		4
.L_15:
        /*0038*/ 	.byte	0x04, 0x17
        /*003a*/ 	.short	(.L_17 - .L_16)
.L_16:
        /*003c*/ 	.word	0x00000000
        /*0040*/ 	.short	0x0007
        /*0042*/ 	.short	0x0030
        /*0044*/ 	.byte	0x00, 0xf0, 0x21, 0x00


	//----- nvinfo : EIATTR_KPARAM_INFO
	.align		4
.L_17:
        /*0048*/ 	.byte	0x04, 0x17
        /*004a*/ 	.short	(.L_19 - .L_18)
.L_18:
        /*004c*/ 	.word	0x00000000
        /*0050*/ 	.short	0x0006
        /*0052*/ 	.short	0x0028
        /*0054*/ 	.byte	0x00, 0xf0, 0x21, 0x00


	//----- nvinfo : EIATTR_KPARAM_INFO
	.align		4
.L_19:
        /*0058*/ 	.byte	0x04, 0x17
        /*005a*/ 	.short	(.L_21 - .L_20)
.L_20:
        /*005c*/ 	.word	0x00000000
        /*0060*/ 	.short	0x0005
        /*0062*/ 	.short	0x0024
        /*0064*/ 	.byte	0x00, 0xf0, 0x11, 0x00


	//----- nvinfo : EIATTR_KPARAM_INFO
	.align		4
.L_21:
        /*0068*/ 	.byte	0x04, 0x17
        /*006a*/ 	.short	(.L_23 - .L_22)
.L_22:
        /*006c*/ 	.word	0x00000000
        /*0070*/ 	.short	0x0004
        /*0072*/ 	.short	0x0020
        /*0074*/ 	.byte	0x00, 0xf0, 0x11, 0x00


	//----- nvinfo : EIATTR_KPARAM_INFO
	.align		4
.L_23:
        /*0078*/ 	.byte	0x04, 0x17
        /*007a*/ 	.short	(.L_25 - .L_24)
.L_24:
        /*007c*/ 	.word	0x00000000
        /*0080*/ 	.short	0x0003
        /*0082*/ 	.short	0x0018
        /*0084*/ 	.byte	0x00, 0xf5, 0x21, 0x00


	//----- nvinfo : EIATTR_KPARAM_INFO
	.align		4
.L_25:
        /*0088*/ 	.byte	0x04, 0x17
        /*008a*/ 	.short	(.L_27 - .L_26)
.L_26:
        /*008c*/ 	.word	0x00000000
        /*0090*/ 	.short	0x0002
        /*0092*/ 	.short	0x0010
        /*0094*/ 	.byte	0x00, 0xf5, 0x21, 0x00


	//----- nvinfo : EIATTR_KPARAM_INFO
	.align		4
.L_27:
        /*0098*/ 	.byte	0x04, 0x17
        /*009a*/ 	.short	(.L_29 - .L_28)
.L_28:
        /*009c*/ 	.word	0x00000000
        /*00a0*/ 	.short	0x0001
        /*00a2*/ 	.short	0x0008
        /*00a4*/ 	.byte	0x00, 0xf5, 0x21, 0x00


	//----- nvinfo : EIATTR_KPARAM_INFO
	.align		4
.L_29:
        /*00a8*/ 	.byte	0x04, 0x17
        /*00aa*/ 	.short	(.L_31 - .L_30)
.L_30:
        /*00ac*/ 	.word	0x00000000
        /*00b0*/ 	.short	0x0000
        /*00b2*/ 	.short	0x0000
        /*00b4*/ 	.byte	0x00, 0xf5, 0x21, 0x00


	//----- nvinfo : EIATTR_SPARSE_MMA_MASK
	.align		4
.L_31:
        /*00b8*/ 	.byte	0x03, 0x50
        /*00ba*/ 	.short	0x0000


	//----- nvinfo : EIATTR_MAXREG_COUNT
	.align		4
        /*00bc*/ 	.byte	0x03, 0x1b
        /*00be*/ 	.short	0x00ff


	//----- nvinfo : EIATTR_NUM_BARRIERS
	.align		4
        /*00c0*/ 	.byte	0x02, 0x4c
        /*00c2*/ 	.byte	0x01
	.zero		1


	//----- nvinfo : EIATTR_MERCURY_ISA_VERSION
	.align		4
        /*00c4*/ 	.byte	0x03, 0x5f
        /*00c6*/ 	.short	0x0101


	//----- nvinfo : EIATTR_VRC_CTA_INIT_COUNT
	.align		4
        /*00c8*/ 	.byte	0x02, 0x4a
	.zero		1
	.zero		1


	//----- nvinfo : EIATTR_EXIT_INSTR_OFFSETS
	.align		4
        /*00cc*/ 	.byte	0x04, 0x1c
        /*00ce*/ 	.short	(.L_33 - .L_32)


	//   ....[0]....
.L_32:
        /*00d0*/ 	.word	0x00001550


	//   ....[1]....
        /*00d4*/ 	.word	0x00001690


	//   ....[2]....
        /*00d8*/ 	.word	0x000016f0


	//   ....[3]....
        /*00dc*/ 	.word	0x00002800


	//   ....[4]....
        /*00e0*/ 	.word	0x000028b0


	//   ....[5]....
        /*00e4*/ 	.word	0x000029d0


	//----- nvinfo : EIATTR_CRS_STACK_SIZE
	.align		4
.L_33:
        /*00e8*/ 	.byte	0x04, 0x1e
        /*00ea*/ 	.short	(.L_35 - .L_34)
.L_34:
        /*00ec*/ 	.word	0x00000000


	//----- nvinfo : EIATTR_CBANK_PARAM_SIZE
	.align		4
.L_35:
        /*00f0*/ 	.byte	0x03, 0x19
        /*00f2*/ 	.short	0x0044


	//----- nvinfo : EIATTR_PARAM_CBANK
	.align		4
        /*00f4*/ 	.byte	0x04, 0x0a
        /*00f6*/ 	.short	(.L_37 - .L_36)
	.align		4
.L_36:
        /*00f8*/ 	.word	index@(.nv.constant0._Z13border_dwell2PiS_S_S_ii7complexS0_iii)
        /*00fc*/ 	.short	0x0380
        /*00fe*/ 	.short	0x0044


	//----- nvinfo : EIATTR_SW_WAR
	.align		4
.L_37:
        /*0100*/ 	.byte	0x04, 0x36
        /*0102*/ 	.short	(.L_39 - .L_38)
.L_38:
        /*0104*/ 	.word	0x00000008
.L_39:


//--------------------- .nv.callgraph             --------------------------
	.section	.nv.callgraph,"",@"SHT_CUDA_CALLGRAPH"
	.align	4
	.sectionentsize	8
	.align		4
        /*0000*/ 	.word	0x00000000
	.align		4
        /*0004*/ 	.word	0xffffffff
	.align		4
        /*0008*/ 	.word	0x00000000
	.align		4
        /*000c*/ 	.word	0xfffffffe
	.align		4
        /*0010*/ 	.word	0x00000000
	.align		4
        /*0014*/ 	.word	0xfffffffd
	.align		4
        /*0018*/ 	.word	0x00000000
	.align		4
        /*001c*/ 	.word	0xfffffffc


//--------------------- .text._Z13border_dwell2PiS_S_S_ii7complexS0_iii --------------------------
	.section	.text._Z13border_dwell2PiS_S_S_ii7complexS0_iii,"ax",@progbits
	.align	128
        .global         _Z13border_dwell2PiS_S_S_ii7complexS0_iii
        .type           _Z13border_dwell2PiS_S_S_ii7complexS0_iii,@function
        .size           _Z13border_dwell2PiS_S_S_ii7complexS0_iii,(.L_x_77 - _Z13border_dwell2PiS_S_S_ii7complexS0_iii)
        .other          _Z13border_dwell2PiS_S_S_ii7complexS0_iii,@"STO_CUDA_ENTRY STV_DEFAULT"
_Z13border_dwell2PiS_S_S_ii7complexS0_iii:
.text._Z13border_dwell2PiS_S_S_ii7complexS0_iii:
[----:B------:R-:W-:Y:S01]  /*0000*/  LDC R1, c[0x0][0x37c] ;  /* 0x0000df00ff017b82 */ /* 0x000fe20000000800 */
[----:B------:R-:W0:Y:S07]  /*0010*/  S2R R0, SR_CTAID.Z ;  /* 0x0000000000007919 */ /* 0x000e2e0000002700 */
[----:B------:R-:W0:Y:S01]  /*0020*/  LDC R7, c[0x0][0x374] ;  /* 0x0000dd00ff077b82 */ /* 0x000e220000000800 */
[----:B------:R-:W1:Y:S01]  /*0030*/  LDCU.64 UR6, c[0x0][0x358] ;  /* 0x00006b00ff0677ac */ /* 0x000e620008000a00 */
[----:B------:R-:W0:Y:S01]  /*0040*/  S2R R4, SR_CTAID.Y ;  /* 0x0000000000047919 */ /* 0x000e220000002600 */
[----:B------:R-:W2:Y:S01]  /*0050*/  LDCU UR4, c[0x0][0x3b8] ;  /* 0x00007700ff0477ac */ /* 0x000ea20008000800 */
[----:B------:R-:W3:Y:S04]  /*0060*/  S2R R5, SR_CTAID.X ;  /* 0x0000000000057919 */ /* 0x000ee80000002500 */
[----:B------:R-:W4:Y:S01]  /*0070*/  LDC.64 R2, c[0x0][0x388] ;  /* 0x0000e200ff027b82 */ /* 0x000f220000000a00 */
[----:B0-----:R-:W-:-:S05]  /*0080*/  IMAD R0, R0, R7, R4 ;  /* 0x0000000700007224 */ /* 0x001fca00078e0204 */
[----:B---3--:R-:W-:-:S04]  /*0090*/  LEA R5, R5, R0, 0x4 ;  /* 0x0000000005057211 */ /* 0x008fc800078e20ff */
[----:B------:R-:W-:-:S05]  /*00a0*/  SHF.L.U32 R5, R5, 0x1, RZ ;  /* 0x0000000105057819 */ /* 0x000fca00000006ff */
[----:B----4-:R-:W-:-:S05]  /*00b0*/  IMAD.WIDE R2, R5, 0x4, R2 ;  /* 0x0000000405027825 */ /* 0x010fca00078e0202 */
[----:B-1----:R0:W5:Y:S04]  /*00c0*/  LDG.E R4, desc[UR6][R2.64] ;  /* 0x0000000602047981 */ /* 0x002168000c1e1900 */
[----:B------:R0:W5:Y:S01]  /*00d0*/  LDG.E R5, desc[UR6][R2.64+0x4] ;  /* 0x0000040602057981 */ /* 0x000162000c1e1900 */
[----:B------:R-:W1:Y:S01]  /*00e0*/  LDCU UR8, c[0x0][0x360] ;  /* 0x00006c00ff0877ac */ /* 0x000e620008000800 */
[----:B------:R-:W3:Y:S01]  /*00f0*/  LDC R9, c[0x0][0x364] ;  /* 0x0000d900ff097b82 */ /* 0x000ee20000000800 */
[----:B--2---:R-:W-:Y:S01]  /*0100*/  MOV R15, UR4 ;  /* 0x00000004000f7c02 */ /* 0x004fe20008000f00 */
[----:B------:R-:W1:Y:S01]  /*0110*/  S2R R6, SR_TID.Y ;  /* 0x0000000000067919 */ /* 0x000e620000002200 */
[----:B------:R-:W-:Y:S01]  /*0120*/  BSSY.RECONVERGENT B0, `(.L_x_0) ;  /* 0x0000118000007945 */ /* 0x000fe20003800200 */
[----:B------:R-:W-:Y:S01]  /*0130*/  HFMA2 R20, -RZ, RZ, 0, 3.0577182769775390625e-05 ;  /* 0x00000201ff147431 */ /* 0x000fe200000001ff */
[----:B------:R-:W1:Y:S02]  /*0140*/  S2R R7, SR_TID.X ;  /* 0x0000000000077919 */ /* 0x000e640000002100 */
[----:B-1----:R-:W-:-:S05]  /*0150*/  IMAD R8, R6, UR8, R7 ;  /* 0x0000000806087c24 */ /* 0x002fca000f8e0207 */
[----:B------:R-:W-:-:S13]  /*0160*/  ISETP.GE.AND P0, PT, R8, R15, PT ;  /* 0x0000000f0800720c */ /* 0x000fda0003f06270 */
[----:B0--3--:R-:W-:Y:S05]  /*0170*/  @P0 BRA `(.L_x_1) ;  /* 0x0000001000480947 */ /* 0x009fea0003800000 */
[----:B------:R-:W0:Y:S01]  /*0180*/  LDC.64 R10, c[0x0][0x3a0] ;  /* 0x0000e800ff0a7b82 */ /* 0x000e220000000a00 */
[----:B------:R-:W1:Y:S01]  /*0190*/  LDCU.64 UR4, c[0x0][0x3b0] ;  /* 0x00007600ff0477ac */ /* 0x000e620008000a00 */
[----:B------:R-:W-:Y:S02]  /*01a0*/  IADD3 R14, PT, PT, R15, -0x1, RZ ;  /* 0xffffffff0f0e7810 */ /* 0x000fe40007ffe0ff */
[----:B------:R-:W-:Y:S02]  /*01b0*/  MOV R20, 0x201 ;  /* 0x0000020100147802 */ /* 0x000fe40000000f00 */
[----:B------:R-:W-:Y:S02]  /*01c0*/  MOV R16, R8 ;  /* 0x0000000800107202 */ /* 0x000fe40000000f00 */
[----:B------:R-:W1:Y:S01]  /*01d0*/  LDC.64 R12, c[0x0][0x3a8] ;  /* 0x0000ea00ff0c7b82 */ /* 0x000e620000000a00 */
[----:B0-----:R-:W-:Y:S02]  /*01e0*/  I2FP.F32.S32 R10, R10 ;  /* 0x0000000a000a7245 */ /* 0x001fe40000201400 */
[----:B------:R-:W-:Y:S01]  /*01f0*/  I2FP.F32.S32 R11, R11 ;  /* 0x0000000b000b7245 */ /* 0x000fe20000201400 */
[----:B-1----:R-:W-:Y:S01]  /*0200*/  FADD R12, -R12, UR4 ;  /* 0x000000040c0c7e21 */ /* 0x002fe20008000100 */
[----:B------:R-:W-:-:S07]  /*0210*/  FADD R13, -R13, UR5 ;  /* 0x000000050d0d7e21 */ /* 0x000fce0008000100 */
.L_x_25:
[----:B-----5:R-:W-:Y:S02]  /*0220*/  IADD3 R15, PT, PT, R4, R16, RZ ;  /* 0x00000010040f7210 */ /* 0x020fe40007ffe0ff */
[----:B------:R-:W-:-:S07]  /*0230*/  MOV R17, RZ ;  /* 0x000000ff00117202 */ /* 0x000fce0000000f00 */
.L_x_24:
[----:B------:R-:W-:Y:S01]  /*0240*/  LOP3.LUT R0, R17, 0x1, RZ, 0xc0, !PT ;  /* 0x0000000111007812 */ /* 0x000fe200078ec0ff */
[----:B------:R-:W0:Y:S01]  /*0250*/  MUFU.RCP R19, R10 ;  /* 0x0000000a00137308 */ /* 0x000e220000001000 */
[----:B------:R-:W-:Y:S02]  /*0260*/  BSSY.RECONVERGENT B1, `(.L_x_2) ;  /* 0x0000016000017945 */ /* 0x000fe40003800200 */
[----:B------:R-:W-:-:S13]  /*0270*/  ISETP.NE.U32.AND P1, PT, R0, 0x1, PT ;  /* 0x000000010000780c */ /* 0x000fda0003f25070 */
[C---:B------:R-:W-:Y:S01]  /*0280*/  @P1 ISETP.NE.AND P0, PT, R17.reuse, RZ, PT ;  /* 0x000000ff1100120c */ /* 0x040fe20003f05270 */
[----:B0-----:R-:W-:Y:S01]  /*0290*/  FFMA R0, -R10, R19, 1 ;  /* 0x3f8000000a007423 */ /* 0x001fe20000000113 */
[----:B------:R-:W-:Y:S02]  /*02a0*/  @!P1 ISETP.NE.AND P2, PT, R17, 0x1, PT ;  /* 0x000000011100980c */ /* 0x000fe40003f45270 */
[C---:B------:R-:W-:Y:S01]  /*02b0*/  @P1 SEL R3, R14.reuse, RZ, !P0 ;  /* 0x000000ff0e031207 */ /* 0x040fe20004000000 */
[----:B------:R-:W-:Y:S01]  /*02c0*/  FFMA R2, R19, R0, R19 ;  /* 0x0000000013027223 */ /* 0x000fe20000000013 */
[----:B------:R-:W-:Y:S02]  /*02d0*/  @!P1 SEL R0, R14, RZ, !P2 ;  /* 0x000000ff0e009207 */ /* 0x000fe40005000000 */
[----:B------:R-:W-:Y:S02]  /*02e0*/  @P1 IADD3 R3, PT, PT, R4, R3, RZ ;  /* 0x0000000304031210 */ /* 0x000fe40007ffe0ff */
[----:B------:R-:W-:-:S02]  /*02f0*/  @!P1 MOV R3, R15 ;  /* 0x0000000f00039202 */ /* 0x000fc40000000f00 */
[C---:B------:R-:W-:Y:S02]  /*0300*/  @P1 IADD3 R18, PT, PT, R5.reuse, R16, RZ ;  /* 0x0000001005121210 */ /* 0x040fe40007ffe0ff */
[----:B------:R-:W-:Y:S02]  /*0310*/  I2FP.F32.S32 R3, R3 ;  /* 0x0000000300037245 */ /* 0x000fe40000201400 */
[----:B------:R-:W-:Y:S02]  /*0320*/  @!P1 IADD3 R18, PT, PT, R5, R0, RZ ;  /* 0x0000000005129210 */ /* 0x000fe40007ffe0ff */
[----:B------:R-:W0:Y:S01]  /*0330*/  FCHK P0, R3, R10 ;  /* 0x0000000a03007302 */ /* 0x000e220000000000 */
[----:B------:R-:W-:-:S04]  /*0340*/  FFMA R19, R3, R2, RZ ;  /* 0x0000000203137223 */ /* 0x000fc800000000ff */
[----:B------:R-:W-:-:S04]  /*0350*/  FFMA R21, -R10, R19, R3 ;  /* 0x000000130a157223 */ /* 0x000fc80000000103 */
[----:B------:R-:W-:Y:S01]  /*0360*/  FFMA R19, R2, R21, R19 ;  /* 0x0000001502137223 */ /* 0x000fe20000000013 */
[----:B0-----:R-:W-:Y:S06]  /*0370*/  @!P0 BRA `(.L_x_3) ;  /* 0x0000000000108947 */ /* 0x001fec0003800000 */
[----:B------:R-:W-:Y:S02]  /*0380*/  MOV R0, R10 ;  /* 0x0000000a00007202 */ /* 0x000fe40000000f00 */
[----:B------:R-:W-:-:S07]  /*0390*/  MOV R2, 0x3b0 ;  /* 0x000003b000027802 */ /* 0x000fce0000000f00 */
[----:B------:R-:W-:Y:S05]  /*03a0*/  CALL.REL.NOINC `($__internal_0_$__cuda_sm3x_div_rn_noftz_f32_slowpath) ;  /* 0x00000024008c7944 */ /* 0x000fea0003c00000 */
[----:B------:R-:W-:-:S07]  /*03b0*/  MOV R19, R0 ;  /* 0x0000000000137202 */ /* 0x000fce0000000f00 */
.L_x_3:
[----:B------:R-:W-:Y:S05]  /*03c0*/  BSYNC.RECONVERGENT B1 ;  /* 0x0000000000017941 */ /* 0x000fea0003800200 */
.L_x_2:
[----:B------:R-:W0:Y:S01]  /*03d0*/  MUFU.RCP R0, R11 ;  /* 0x0000000b00007308 */ /* 0x000e220000001000 */
[----:B------:R-:W-:Y:S01]  /*03e0*/  I2FP.F32.S32 R3, R18 ;  /* 0x0000001200037245 */ /* 0x000fe20000201400 */
[----:B------:R-:W-:Y:S06]  /*03f0*/  BSSY.RECONVERGENT B1, `(.L_x_4) ;  /* 0x000000b000017945 */ /* 0x000fec0003800200 */
[----:B------:R-:W1:Y:S01]  /*0400*/  FCHK P0, R3, R11 ;  /* 0x0000000b03007302 */ /* 0x000e620000000000 */
[----:B0-----:R-:W-:-:S04]  /*0410*/  FFMA R21, -R11, R0, 1 ;  /* 0x3f8000000b157423 */ /* 0x001fc80000000100 */
[----:B------:R-:W-:-:S04]  /*0420*/  FFMA R0, R0, R21, R0 ;  /* 0x0000001500007223 */ /* 0x000fc80000000000 */
[----:B------:R-:W-:-:S04]  /*0430*/  FFMA R21, R3, R0, RZ ;  /* 0x0000000003157223 */ /* 0x000fc800000000ff */
[----:B------:R-:W-:-:S04]  /*0440*/  FFMA R2, -R11, R21, R3 ;  /* 0x000000150b027223 */ /* 0x000fc80000000103 */
[----:B------:R-:W-:Y:S01]  /*0450*/  FFMA R0, R0, R2, R21 ;  /* 0x0000000200007223 */ /* 0x000fe20000000015 */
[----:B-1----:R-:W-:Y:S06]  /*0460*/  @!P0 BRA `(.L_x_5) ;  /* 0x00000000000c8947 */ /* 0x002fec0003800000 */
[----:B------:R-:W-:Y:S02]  /*0470*/  MOV R0, R11 ;  /* 0x0000000b00007202 */ /* 0x000fe40000000f00 */
[----:B------:R-:W-:-:S07]  /*0480*/  MOV R2, 0x4a0 ;  /* 0x000004a000027802 */ /* 0x000fce0000000f00 */
[----:B------:R-:W-:Y:S05]  /*0490*/  CALL.REL.NOINC `($__internal_0_$__cuda_sm3x_div_rn_noftz_f32_slowpath) ;  /* 0x0000002400507944 */ /* 0x000fea0003c00000 */
.L_x_5:
[----:B------:R-:W-:Y:S05]  /*04a0*/  BSYNC.RECONVERGENT B1 ;  /* 0x0000000000017941 */ /* 0x000fea0003800200 */
.L_x_4:
[----:B------:R-:W0:Y:S01]  /*04b0*/  LDCU.64 UR4, c[0x0][0x3a8] ;  /* 0x00007500ff0477ac */ /* 0x000e220008000a00 */
[----:B------:R-:W-:Y:S01]  /*04c0*/  BSSY.RECONVERGENT B1, `(.L_x_6) ;  /* 0x00000d1000017945 */ /* 0x000fe20003800200 */
[----:B------:R-:W-:Y:S02]  /*04d0*/  HFMA2 R21, -RZ, RZ, 0, 0 ;  /* 0x00000000ff157431 */ /* 0x000fe400000001ff */
[----:B0-----:R-:W-:Y:S01]  /*04e0*/  FFMA R19, R12, R19, UR4 ;  /* 0x000000040c137e23 */ /* 0x001fe20008000013 */
[----:B------:R-:W-:-:S03]  /*04f0*/  FFMA R0, R13, R0, UR5 ;  /* 0x000000050d007e23 */ /* 0x000fc60008000000 */
[----:B------:R-:W-:Y:S01]  /*0500*/  FMUL R2, R19, R19 ;  /* 0x0000001313027220 */ /* 0x000fe20000400000 */
[----:B------:R-:W-:-:S04]  /*0510*/  FMUL R3, R0, R0 ;  /* 0x0000000000037220 */ /* 0x000fc80000400000 */
[----:B------:R-:W-:-:S05]  /*0520*/  FADD R18, R2, R3 ;  /* 0x0000000302127221 */ /* 0x000fca0000000000 */
[----:B------:R-:W-:-:S13]  /*0530*/  FSETP.GEU.AND P0, PT, R18, 4, PT ;  /* 0x408000001200780b */ /* 0x000fda0003f0e000 */
[----:B------:R-:W-:Y:S05]  /*0540*/  @P0 BRA `(.L_x_7) ;  /* 0x0000000c00200947 */ /* 0x000fea0003800000 */
[----:B------:R-:W-:Y:S02]  /*0550*/  MOV R21, R2 ;  /* 0x0000000200157202 */ /* 0x000fe40000000f00 */
[----:B------:R-:W-:Y:S02]  /*0560*/  MOV R22, R3 ;  /* 0x0000000300167202 */ /* 0x000fe40000000f00 */
[----:B------:R-:W-:Y:S02]  /*0570*/  MOV R2, RZ ;  /* 0x000000ff00027202 */ /* 0x000fe40000000f00 */
[----:B------:R-:W-:Y:S02]  /*0580*/  MOV R3, R0 ;  /* 0x0000000000037202 */ /* 0x000fe40000000f00 */
[----:B------:R-:W-:-:S07]  /*0590*/  MOV R18, R19 ;  /* 0x0000001300127202 */ /* 0x000fce0000000f00 */
.L_x_23:
[----:B------:R-:W-:Y:S01]  /*05a0*/  FMUL R23, R18, R3 ;  /* 0x0000000312177220 */ /* 0x000fe20000400000 */
[----:B------:R-:W-:-:S03]  /*05b0*/  FADD R22, -R22, R21 ;  /* 0x0000001516167221 */ /* 0x000fc60000000100 */
[----:B------:R-:W-:Y:S01]  /*05c0*/  FFMA R23, R18, R3, R23 ;  /* 0x0000000312177223 */ /* 0x000fe20000000017 */
[----:B------:R-:W-:-:S03]  /*05d0*/  FADD R22, R19, R22 ;  /* 0x0000001613167221 */ /* 0x000fc60000000000 */
[----:B------:R-:W-:Y:S01]  /*05e0*/  FADD R23, R0, R23 ;  /* 0x0000001700177221 */ /* 0x000fe20000000000 */
[----:B------:R-:W-:-:S03]  /*05f0*/  FMUL R18, R22, R22 ;  /* 0x0000001616127220 */ /* 0x000fc60000400000 */
[----:B------:R-:W-:-:S04]  /*0600*/  FMUL R21, R23, R23 ;  /* 0x0000001717157220 */ /* 0x000fc80000400000 */
[----:B------:R-:W-:-:S05]  /*0610*/  FADD R3, R18, R21 ;  /* 0x0000001512037221 */ /* 0x000fca0000000000 */
[----:B------:R-:W-:-:S13]  /*0620*/  FSETP.GEU.AND P0, PT, R3, 4, PT ;  /* 0x408000000300780b */ /* 0x000fda0003f0e000 */
[----:B------:R-:W-:Y:S05]  /*0630*/  @P0 BRA `(.L_x_8) ;  /* 0x0000000800e00947 */ /* 0x000fea0003800000 */
[----:B------:R-:W-:Y:S01]  /*0640*/  FMUL R3, R22, R23 ;  /* 0x0000001716037220 */ /* 0x000fe20000400000 */
[----:B------:R-:W-:-:S03]  /*0650*/  FADD R18, R18, -R21 ;  /* 0x8000001512127221 */ /* 0x000fc60000000000 */
        /* <DEDUP_REMOVED lines=138> */
[----:B------:R-:W-:Y:S01]  /*0f00*/  IADD3 R2, PT, PT, R2, 0x10, RZ ;  /* 0x0000001002027810 */ /* 0x000fe20007ffe0ff */
[-C--:B------:R-:W-:Y:S01]  /*0f10*/  FMUL R3, R22, R21.reuse ;  /* 0x0000001516037220 */ /* 0x080fe20000400000 */
[----:B------:R-:W-:Y:S02]  /*0f20*/  FADD R18, R18, -R23 ;  /* 0x8000001712127221 */ /* 0x000fe40000000000 */
[----:B------:R-:W-:Y:S01]  /*0f30*/  ISETP.NE.AND P0, PT, R2, 0x200, PT ;  /* 0x000002000200780c */ /* 0x000fe20003f05270 */
[----:B------:R-:W-:Y:S01]  /*0f40*/  FFMA R3, R22, R21, R3 ;  /* 0x0000001516037223 */ /* 0x000fe20000000003 */
[----:B------:R-:W-:-:S11]  /*0f50*/  MOV R21, 0x200 ;  /* 0x0000020000157802 */ /* 0x000fd60000000f00 */
[----:B------:R-:W-:Y:S05]  /*0f60*/  @!P0 BRA `(.L_x_7) ;  /* 0x0000000000988947 */ /* 0x000fea0003800000 */
[----:B------:R-:W-:Y:S01]  /*0f70*/  FADD R18, R19, R18 ;  /* 0x0000001213127221 */ /* 0x000fe20000000000 */
[----:B------:R-:W-:-:S03]  /*0f80*/  FADD R3, R0, R3 ;  /* 0x0000000300037221 */ /* 0x000fc60000000000 */
[----:B------:R-:W-:Y:S01]  /*0f90*/  FMUL R21, R18, R18 ;  /* 0x0000001212157220 */ /* 0x000fe20000400000 */
[----:B------:R-:W-:-:S04]  /*0fa0*/  FMUL R22, R3, R3 ;  /* 0x0000000303167220 */ /* 0x000fc80000400000 */
[----:B------:R-:W-:-:S05]  /*0fb0*/  FADD R23, R21, R22 ;  /* 0x0000001615177221 */ /* 0x000fca0000000000 */
[----:B------:R-:W-:-:S13]  /*0fc0*/  FSETP.GEU.AND P0, PT, R23, 4, PT ;  /* 0x408000001700780b */ /* 0x000fda0003f0e000 */
[----:B------:R-:W-:Y:S05]  /*0fd0*/  @!P0 BRA `(.L_x_23) ;  /* 0xfffffff400708947 */ /* 0x000fea000383ffff */
[----:B------:R-:W-:Y:S01]  /*0fe0*/  MOV R21, R2 ;  /* 0x0000000200157202 */ /* 0x000fe20000000f00 */
[----:B------:R-:W-:Y:S06]  /*0ff0*/  BRA `(.L_x_7) ;  /* 0x0000000000747947 */ /* 0x000fec0003800000 */
.L_x_22:
[----:B------:R-:W-:Y:S01]  /*1000*/  IADD3 R21, PT, PT, R2, 0xf, RZ ;  /* 0x0000000f02157810 */ /* 0x000fe20007ffe0ff */
[----:B------:R-:W-:Y:S06]  /*1010*/  BRA `(.L_x_7) ;  /* 0x00000000006c7947 */ /* 0x000fec0003800000 */
.L_x_21:
[----:B------:R-:W-:Y:S01]  /*1020*/  IADD3 R21, PT, PT, R2, 0xe, RZ ;  /* 0x0000000e02157810 */ /* 0x000fe20007ffe0ff */
[----:B------:R-:W-:Y:S06]  /*1030*/  BRA `(.L_x_7) ;  /* 0x0000000000647947 */ /* 0x000fec0003800000 */
.L_x_20:
[----:B------:R-:W-:Y:S01]  /*1040*/  IADD3 R21, PT, PT, R2, 0xd, RZ ;  /* 0x0000000d02157810 */ /* 0x000fe20007ffe0ff */
[----:B------:R-:W-:Y:S06]  /*1050*/  BRA `(.L_x_7) ;  /* 0x00000000005c7947 */ /* 0x000fec0003800000 */
.L_x_19:
[----:B------:R-:W-:Y:S01]  /*1060*/  IADD3 R21, PT, PT, R2, 0xc, RZ ;  /* 0x0000000c02157810 */ /* 0x000fe20007ffe0ff */
[----:B------:R-:W-:Y:S06]  /*1070*/  BRA `(.L_x_7) ;  /* 0x0000000000547947 */ /* 0x000fec0003800000 */
.L_x_18:
[----:B------:R-:W-:Y:S01]  /*1080*/  IADD3 R21, PT, PT, R2, 0xb, RZ ;  /* 0x0000000b02157810 */ /* 0x000fe20007ffe0ff */
[----:B------:R-:W-:Y:S06]  /*1090*/  BRA `(.L_x_7) ;  /* 0x00000000004c7947 */ /* 0x000fec0003800000 */
.L_x_17:
[----:B------:R-:W-:Y:S01]  /*10a0*/  IADD3 R21, PT, PT, R2, 0xa, RZ ;  /* 0x0000000a02157810 */ /* 0x000fe20007ffe0ff */
[----:B------:R-:W-:Y:S06]  /*10b0*/  BRA `(.L_x_7) ;  /* 0x0000000000447947 */ /* 0x000fec0003800000 */
.L_x_16:
[----:B------:R-:W-:Y:S01]  /*10c0*/  IADD3 R21, PT, PT, R2, 0x9, RZ ;  /* 0x0000000902157810 */ /* 0x000fe20007ffe0ff */
[----:B------:R-:W-:Y:S06]  /*10d0*/  BRA `(.L_x_7) ;  /* 0x00000000003c7947 */ /* 0x000fec0003800000 */
.L_x_15:
[----:B------:R-:W-:Y:S01]  /*10e0*/  IADD3 R21, PT, PT, R2, 0x8, RZ ;  /* 0x0000000802157810 */ /* 0x000fe20007ffe0ff */
[----:B------:R-:W-:Y:S06]  /*10f0*/  BRA `(.L_x_7) ;  /* 0x0000000000347947 */ /* 0x000fec0003800000 */
.L_x_14:
[----:B------:R-:W-:Y:S01]  /*1100*/  IADD3 R21, PT, PT, R2, 0x7, RZ ;  /* 0x0000000702157810 */ /* 0x000fe20007ffe0ff */
[----:B------:R-:W-:Y:S06]  /*1110*/  BRA `(.L_x_7) ;  /* 0x00000000002c7947 */ /* 0x000fec0003800000 */
.L_x_13:
[----:B------:R-:W-:Y:S01]  /*1120*/  IADD3 R21, PT, PT, R2, 0x6, RZ ;  /* 0x0000000602157810 */ /* 0x000fe20007ffe0ff */
[----:B------:R-:W-:Y:S06]  /*1130*/  BRA `(.L_x_7) ;  /* 0x0000000000247947 */ /* 0x000fec0003800000 */
.L_x_12:
[----:B------:R-:W-:Y:S01]  /*1140*/  IADD3 R21, PT, PT, R2, 0x5, RZ ;  /* 0x0000000502157810 */ /* 0x000fe20007ffe0ff */
[----:B------:R-:W-:Y:S06]  /*1150*/  BRA `(.L_x_7) ;  /* 0x00000000001c7947 */ /* 0x000fec0003800000 */
.L_x_11:
[----:B------:R-:W-:Y:S01]  /*1160*/  IADD3 R21, PT, PT, R2, 0x4, RZ ;  /* 0x0000000402157810 */ /* 0x000fe20007ffe0ff */
[----:B------:R-:W-:Y:S06]  /*1170*/  BRA `(.L_x_7) ;  /* 0x0000000000147947 */ /* 0x000fec0003800000 */
.L_x_10:
[----:B------:R-:W-:Y:S01]  /*1180*/  IADD3 R21, PT, PT, R2, 0x3, RZ ;  /* 0x0000000302157810 */ /* 0x000fe20007ffe0ff */
[----:B------:R-:W-:Y:S06]  /*1190*/  BRA `(.L_x_7) ;  /* 0x00000000000c7947 */ /* 0x000fec0003800000 */
.L_x_9:
[----:B------:R-:W-:Y:S01]  /*11a0*/  IADD3 R21, PT, PT, R2, 0x2, RZ ;  /* 0x0000000202157810 */ /* 0x000fe20007ffe0ff */
[----:B------:R-:W-:Y:S06]  /*11b0*/  BRA `(.L_x_7) ;  /* 0x0000000000047947 */ /* 0x000fec0003800000 */
.L_x_8:
[----:B------:R-:W-:-:S07]  /*11c0*/  IADD3 R21, PT, PT, R2, 0x1, RZ ;  /* 0x0000000102157810 */ /* 0x000fce0007ffe0ff */
.L_x_7:
[----:B------:R-:W-:Y:S05]  /*11d0*/  BSYNC.RECONVERGENT B1 ;  /* 0x0000000000017941 */ /* 0x000fea0003800200 */
.L_x_6:
[----:B------:R-:W-:Y:S02]  /*11e0*/  IADD3 R17, PT, PT, R17, 0x1, RZ ;  /* 0x0000000111117810 */ /* 0x000fe40007ffe0ff */
[C---:B------:R-:W-:Y:S02]  /*11f0*/  ISETP.NE.AND P0, PT, R20.reuse, R21, PT ;  /* 0x000000151400720c */ /* 0x040fe40003f05270 */
[----:B------:R-:W-:Y:S02]  /*1200*/  ISETP.NE.AND P2, PT, R17, 0x4, PT ;  /* 0x000000041100780c */ /* 0x000fe40003f45270 */
[----:B------:R-:W-:Y:S02]  /*1210*/  ISETP.NE.AND P1, PT, R20, 0x201, PT ;  /* 0x000002011400780c */ /* 0x000fe40003f25270 */
[----:B------:R-:W-:-:S07]  /*1220*/  VIMNMX R21, PT, PT, R21, 0x201, PT ;  /* 0x0000020115157848 */ /* 0x000fce0003fe0100 */
[----:B------:R-:W-:Y:S02]  /*1230*/  @P0 SEL R20, R21, 0xffffffff, !P1 ;  /* 0xffffffff15140807 */ /* 0x000fe40004800000 */
[----:B------:R-:W-:Y:S05]  /*1240*/  @P2 BRA `(.L_x_24) ;  /* 0xffffffec00fc2947 */ /* 0x000fea000383ffff */
[----:B------:R-:W0:Y:S01]  /*1250*/  LDCU UR4, c[0x0][0x3b8] ;  /* 0x00007700ff0477ac */ /* 0x000e220008000800 */
[----:B------:R-:W-:Y:S01]  /*1260*/  IMAD R16, R9, UR8, R16 ;  /* 0x0000000809107c24 */ /* 0x000fe2000f8e0210 */
[----:B0-----:R-:W-:-:S04]  /*1270*/  MOV R15, UR4 ;  /* 0x00000004000f7c02 */ /* 0x001fc80008000f00 */
[----:B------:R-:W-:-:S13]  /*1280*/  ISETP.GE.AND P0, PT, R16, R15, PT ;  /* 0x0000000f1000720c */ /* 0x000fda0003f06270 */
[----:B------:R-:W-:Y:S05]  /*1290*/  @!P0 BRA `(.L_x_25) ;  /* 0xffffffec00e08947 */ /* 0x000fea000383ffff */
.L_x_1:
[----:B------:R-:W-:Y:S05]  /*12a0*/  BSYNC.RECONVERGENT B0 ;  /* 0x0000000000007941 */ /* 0x000fea0003800200 */
.L_x_0:
[----:B------:R-:W0:Y:S01]  /*12b0*/  S2UR UR5, SR_CgaCtaId ;  /* 0x00000000000579c3 */ /* 0x000e220000008800 */
[----:B------:R-:W-:Y:S01]  /*12c0*/  UMOV UR4, 0x400 ;  /* 0x0000040000047882 */ /* 0x000fe20000000000 */
[----:B------:R-:W-:Y:S01]  /*12d0*/  VIMNMX R3, PT, PT, R15, 0x100, PT ;  /* 0x000001000f037848 */ /* 0x000fe20003fe0100 */
[----:B------:R-:W-:Y:S01]  /*12e0*/  UIADD3 UR4, UPT, UPT, UR4, 0x4, URZ ;  /* 0x0000000404047890 */ /* 0x000fe2000fffe0ff */
[----:B------:R-:W-:Y:S02]  /*12f0*/  BSSY.RECONVERGENT B0, `(.L_x_26) ;  /* 0x000001d000007945 */ /* 0x000fe40003800200 */
[----:B------:R-:W-:Y:S01]  /*1300*/  ISETP.GE.AND P0, PT, R8, R3, PT ;  /* 0x000000030800720c */ /* 0x000fe20003f06270 */
[----:B0-----:R-:W-:-:S06]  /*1310*/  ULEA UR4, UR5, UR4, 0x18 ;  /* 0x0000000405047291 */ /* 0x001fcc000f8ec0ff */
[----:B------:R-:W-:-:S06]  /*1320*/  LEA R11, R8, UR4, 0x2 ;  /* 0x00000004080b7c11 */ /* 0x000fcc000f8e10ff */
[----:B------:R0:W-:Y:S01]  /*1330*/  @!P0 STS [R11], R20 ;  /* 0x000000140b008388 */ /* 0x0001e20000000800 */
[----:B------:R-:W-:Y:S01]  /*1340*/  BAR.SYNC.DEFER_BLOCKING 0x0 ;  /* 0x0000000000007b1d */ /* 0x000fe20000010000 */
[----:B------:R-:W-:-:S13]  /*1350*/  ISETP.GE.AND P0, PT, R15, 0x2, PT ;  /* 0x000000020f00780c */ /* 0x000fda0003f06270 */
[----:B0-----:R-:W-:Y:S05]  /*1360*/  @!P0 BRA `(.L_x_27) ;  /* 0x0000000000548947 */ /* 0x001fea0003800000 */
.L_x_30:
[----:B------:R-:W-:Y:S01]  /*1370*/  SHF.R.U32.HI R12, RZ, 0x1, R3 ;  /* 0x00000001ff0c7819 */ /* 0x000fe20000011603 */
[----:B------:R-:W-:Y:S03]  /*1380*/  BSSY.RECONVERGENT B1, `(.L_x_28) ;  /* 0x000000f000017945 */ /* 0x000fe60003800200 */
[----:B------:R-:W-:-:S13]  /*1390*/  ISETP.GE.U32.AND P0, PT, R8, R12, PT ;  /* 0x0000000c0800720c */ /* 0x000fda0003f06070 */
[----:B0-----:R-:W-:Y:S05]  /*13a0*/  @P0 BRA `(.L_x_29) ;  /* 0x0000000000300947 */ /* 0x001fea0003800000 */
[----:B------:R-:W-:Y:S01]  /*13b0*/  LEA R0, R12, R11, 0x2 ;  /* 0x0000000b0c007211 */ /* 0x000fe200078e10ff */
[----:B------:R-:W-:Y:S01]  /*13c0*/  LDS R2, [R11] ;  /* 0x000000000b027984 */ /* 0x000fe20000000800 */
[----:B------:R-:W-:-:S03]  /*13d0*/  PLOP3.LUT P2, PT, PT, PT, PT, 0x8, 0x80 ;  /* 0x000000000080781c */ /* 0x000fc60003f4e170 */
[----:B------:R-:W0:Y:S02]  /*13e0*/  LDS R13, [R0] ;  /* 0x00000000000d7984 */ /* 0x000e240000000800 */
[----:B0-----:R-:W-:-:S13]  /*13f0*/  ISETP.NE.AND P0, PT, R2, R13, PT ;  /* 0x0000000d0200720c */ /* 0x001fda0003f05270 */
[----:B------:R-:W-:Y:S02]  /*1400*/  @P0 ISETP.NE.AND P1, PT, R2, 0x201, PT ;  /* 0x000002010200080c */ /* 0x000fe40003f25270 */
[C---:B------:R-:W-:Y:S02]  /*1410*/  @P0 VIMNMX R10, PT, PT, R13.reuse, R2, PT ;  /* 0x000000020d0a0248 */ /* 0x040fe40003fe0100 */
[----:B------:R-:W-:Y:S02]  /*1420*/  @P0 PLOP3.LUT P2, PT, P1, PT, PT, 0x80, 0x8 ;  /* 0x000000000008081c */ /* 0x000fe40000f4f070 */
[----:B------:R-:W-:-:S11]  /*1430*/  @P0 ISETP.NE.AND P1, PT, R13, 0x201, PT ;  /* 0x000002010d00080c */ /* 0x000fd60003f25270 */
[----:B------:R-:W-:-:S04]  /*1440*/  @P2 SEL R10, R10, 0xffffffff, !P1 ;  /* 0xffffffff0a0a2807 */ /* 0x000fc80004800000 */
[----:B------:R-:W-:-:S05]  /*1450*/  @P0 MOV R2, R10 ;  /* 0x0000000a00020202 */ /* 0x000fca0000000f00 */
[----:B------:R0:W-:Y:S02]  /*1460*/  STS [R11], R2 ;  /* 0x000000020b007388 */ /* 0x0001e40000000800 */
.L_x_29:
[----:B------:R-:W-:Y:S05]  /*1470*/  BSYNC.RECONVERGENT B1 ;  /* 0x0000000000017941 */ /* 0x000fea0003800200 */
.L_x_28:
[----:B------:R-:W-:Y:S01]  /*1480*/  BAR.SYNC.DEFER_BLOCKING 0x0 ;  /* 0x0000000000007b1d */ /* 0x000fe20000010000 */
[----:B------:R-:W-:Y:S02]  /*1490*/  ISETP.GT.U32.AND P0, PT, R3, 0x3, PT ;  /* 0x000000030300780c */ /* 0x000fe40003f04070 */
[----:B------:R-:W-:-:S11]  /*14a0*/  MOV R3, R12 ;  /* 0x0000000c00037202 */ /* 0x000fd60000000f00 */
[----:B------:R-:W-:Y:S05]  /*14b0*/  @P0 BRA `(.L_x_30) ;  /* 0xfffffffc00ac0947 */ /* 0x000fea000383ffff */
.L_x_27:
[----:B------:R-:W-:Y:S05]  /*14c0*/  BSYNC.RECONVERGENT B0 ;  /* 0x0000000000007941 */ /* 0x000fea0003800200 */
.L_x_26:
[----:B------:R-:W1:Y:S01]  /*14d0*/  S2UR UR5, SR_CgaCtaId ;  /* 0x00000000000579c3 */ /* 0x000e620000008800 */
[----:B------:R-:W-:Y:S02]  /*14e0*/  UMOV UR4, 0x400 ;  /* 0x0000040000047882 */ /* 0x000fe40000000000 */
[----:B-1----:R-:W-:-:S09]  /*14f0*/  ULEA UR4, UR5, UR4, 0x18 ;  /* 0x0000000405047291 */ /* 0x002fd2000f8ec0ff */
[----:B------:R-:W1:Y:S02]  /*1500*/  LDS R13, [UR4+0x4] ;  /* 0x00000404ff0d7984 */ /* 0x000e640008000800 */
[----:B-1----:R-:W-:-:S13]  /*1510*/  ISETP.NE.AND P0, PT, R13, -0x1, PT ;  /* 0xffffffff0d00780c */ /* 0x002fda0003f05270 */
[----:B------:R-:W-:Y:S05]  /*1520*/  @!P0 BRA `(.L_x_31) ;  /* 0x00000000005c8947 */ /* 0x000fea0003800000 */
[----:B------:R-:W1:Y:S02]  /*1530*/  LDCU UR5, c[0x0][0x3b8] ;  /* 0x00007700ff0577ac */ /* 0x000e640008000800 */
[----:B-1----:R-:W-:-:S13]  /*1540*/  ISETP.GE.AND P0, PT, R6, UR5, PT ;  /* 0x0000000506007c0c */ /* 0x002fda000bf06270 */
[----:B------:R-:W-:Y:S05]  /*1550*/  @P0 EXIT ;  /* 0x000000000000094d */ /* 0x000fea0003800000 */
.L_x_35:
[----:B-1----:R-:W1:Y:S01]  /*1560*/  LDC R17, c[0x0][0x3b8] ;  /* 0x0000ee00ff117b82 */ /* 0x002e620000000800 */
[----:B------:R-:W-:Y:S01]  /*1570*/  BSSY.RECONVERGENT B0, `(.L_x_32) ;  /* 0x000000e000007945 */ /* 0x000fe20003800200 */
[----:B-1----:R-:W-:-:S13]  /*1580*/  ISETP.GE.AND P0, PT, R7, R17, PT ;  /* 0x000000110700720c */ /* 0x002fda0003f06270 */
[----:B------:R-:W-:Y:S05]  /*1590*/  @P0 BRA `(.L_x_33) ;  /* 0x00000000002c0947 */ /* 0x000fea0003800000 */
[----:B0-----:R-:W0:Y:S01]  /*15a0*/  LDC.64 R10, c[0x0][0x398] ;  /* 0x0000e600ff0a7b82 */ /* 0x001e220000000a00 */
[----:B------:R-:W1:Y:S01]  /*15b0*/  LDCU UR4, c[0x0][0x3a0] ;  /* 0x00007400ff0477ac */ /* 0x000e620008000800 */
[----:B-----5:R-:W-:Y:S02]  /*15c0*/  IADD3 R3, PT, PT, R5, R6, RZ ;  /* 0x0000000605037210 */ /* 0x020fe40007ffe0ff */
[----:B------:R-:W-:-:S03]  /*15d0*/  MOV R0, R7 ;  /* 0x0000000700007202 */ /* 0x000fc60000000f00 */
[----:B-1----:R-:W-:-:S07]  /*15e0*/  IMAD R15, R3, UR4, R4 ;  /* 0x00000004030f7c24 */ /* 0x002fce000f8e0204 */
.L_x_34:
[----:B-1----:R-:W-:Y:S02]  /*15f0*/  IADD3 R3, PT, PT, R15, R0, RZ ;  /* 0x000000000f037210 */ /* 0x002fe40007ffe0ff */
[----:B------:R-:W-:-:S03]  /*1600*/  IADD3 R0, PT, PT, R0, UR8, RZ ;  /* 0x0000000800007c10 */ /* 0x000fc6000fffe0ff */
[----:B0-----:R-:W-:Y:S01]  /*1610*/  IMAD.WIDE R2, R3, 0x4, R10 ;  /* 0x0000000403027825 */ /* 0x001fe200078e020a */
[----:B------:R-:W-:-:S04]  /*1620*/  ISETP.GE.AND P0, PT, R0, R17, PT ;  /* 0x000000110000720c */ /* 0x000fc80003f06270 */
[----:B------:R1:W-:Y:S09]  /*1630*/  STG.E desc[UR6][R2.64], R13 ;  /* 0x0000000d02007986 */ /* 0x0003f2000c101906 */
[----:B------:R-:W-:Y:S05]  /*1640*/  @!P0 BRA `(.L_x_34) ;  /* 0xfffffffc00e88947 */ /* 0x000fea000383ffff */
.L_x_33:
[----:B------:R-:W-:Y:S05]  /*1650*/  BSYNC.RECONVERGENT B0 ;  /* 0x0000000000007941 */ /* 0x000fea0003800200 */
.L_x_32:
[----:B------:R-:W-:-:S04]  /*1660*/  IADD3 R6, PT, PT, R9, R6, RZ ;  /* 0x0000000609067210 */ /* 0x000fc80007ffe0ff */
[----:B------:R-:W-:-:S13]  /*1670*/  ISETP.GE.AND P0, PT, R6, R17, PT ;  /* 0x000000110600720c */ /* 0x000fda0003f06270 */
[----:B------:R-:W-:Y:S05]  /*1680*/  @!P0 BRA `(.L_x_35) ;  /* 0xfffffffc00b48947 */ /* 0x000fea000383ffff */
[----:B------:R-:W-:Y:S05]  /*1690*/  EXIT ;  /* 0x000000000000794d */ /* 0x000fea0003800000 */
.L_x_31:
[----:B0-----:R-:W0:Y:S02]  /*16a0*/  LDC.64 R2, c[0x0][0x3b8] ;  /* 0x0000ee00ff027b82 */ /* 0x001e240000000a00 */
[----:B0-----:R-:W-:Y:S02]  /*16b0*/  ISETP.GE.AND P0, PT, R3, 0x4, PT ;  /* 0x000000040300780c */ /* 0x001fe40003f06270 */
[----:B------:R-:W-:-:S13]  /*16c0*/  ISETP.GT.AND P1, PT, R2, 0x83, PT ;  /* 0x000000830200780c */ /* 0x000fda0003f24270 */
[----:B------:R-:W-:Y:S05]  /*16d0*/  @!P0 BRA P1, `(.L_x_36) ;  /* 0x00000010004c8947 */ /* 0x000fea0000800000 */
[----:B------:R-:W-:-:S13]  /*16e0*/  ISETP.GE.AND P0, PT, R6, R2, PT ;  /* 0x000000020600720c */ /* 0x000fda0003f06270 */
[----:B------:R-:W-:Y:S05]  /*16f0*/  @P0 EXIT ;  /* 0x000000000000094d */ /* 0x000fea0003800000 */
[----:B------:R-:W0:Y:S01]  /*1700*/  LDC.64 R10, c[0x0][0x3a0] ;  /* 0x0000e800ff0a7b82 */ /* 0x000e220000000a00 */
[----:B------:R-:W1:Y:S07]  /*1710*/  LDCU.64 UR4, c[0x0][0x3b0] ;  /* 0x00007600ff0477ac */ /* 0x000e6e0008000a00 */
[----:B------:R-:W1:Y:S01]  /*1720*/  LDC.64 R2, c[0x0][0x3a8] ;  /* 0x0000ea00ff027b82 */ /* 0x000e620000000a00 */
[----:B0-----:R-:W-:Y:S02]  /*1730*/  I2FP.F32.S32 R12, R10 ;  /* 0x0000000a000c7245 */ /* 0x001fe40000201400 */
[----:B------:R-:W-:Y:S01]  /*1740*/  I2FP.F32.S32 R11, R11 ;  /* 0x0000000b000b7245 */ /* 0x000fe20000201400 */
[----:B-1----:R-:W-:Y:S01]  /*1750*/  FADD R10, -R2, UR4 ;  /* 0x00000004020a7e21 */ /* 0x002fe20008000100 */
[----:B------:R-:W-:-:S07]  /*1760*/  FADD R8, -R3, UR5 ;  /* 0x0000000503087e21 */ /* 0x000fce0008000100 */
.L_x_62:
[----:B0-----:R-:W0:Y:S01]  /*1770*/  LDCU UR4, c[0x0][0x3b8] ;  /* 0x00007700ff0477ac */ /* 0x001e220008000800 */
[----:B------:R-:W-:Y:S01]  /*1780*/  BSSY.RECONVERGENT B0, `(.L_x_37) ;  /* 0x0000103000007945 */ /* 0x000fe20003800200 */
[----:B0-----:R-:W-:-:S13]  /*1790*/  ISETP.GE.AND P0, PT, R7, UR4, PT ;  /* 0x0000000407007c0c */ /* 0x001fda000bf06270 */
[----:B------:R-:W-:Y:S05]  /*17a0*/  @P0 BRA `(.L_x_38) ;  /* 0x0000001000000947 */ /* 0x000fea0003800000 */
[----:B------:R-:W0:Y:S01]  /*17b0*/  MUFU.RCP R0, R11 ;  /* 0x0000000b00007308 */ /* 0x000e220000001000 */
[----:B-----5:R-:W-:Y:S01]  /*17c0*/  IADD3 R16, PT, PT, R5, R6, RZ ;  /* 0x0000000605107210 */ /* 0x020fe20007ffe0ff */
[----:B------:R-:W-:Y:S03]  /*17d0*/  BSSY.RECONVERGENT B1, `(.L_x_39) ;  /* 0x000000e000017945 */ /* 0x000fe60003800200 */
[----:B------:R-:W-:-:S04]  /*17e0*/  I2FP.F32.S32 R14, R16 ;  /* 0x00000010000e7245 */ /* 0x000fc80000201400 */
        /* <DEDUP_REMOVED lines=8> */
[----:B------:R-:W-:Y:S02]  /*1870*/  MOV R0, R11 ;  /* 0x0000000b00007202 */ /* 0x000fe40000000f00 */
[----:B------:R-:W-:-:S07]  /*1880*/  MOV R2, 0x18a0 ;  /* 0x000018a000027802 */ /* 0x000fce0000000f00 */
[----:B------:R-:W-:Y:S05]  /*1890*/  CALL.REL.NOINC `($__internal_0_$__cuda_sm3x_div_rn_noftz_f32_slowpath) ;  /* 0x0000001000507944 */ /* 0x000fea0003c00000 */
[----:B------:R-:W-:-:S07]  /*18a0*/  MOV R3, R0 ;  /* 0x0000000000037202 */ /* 0x000fce0000000f00 */
.L_x_40:
[----:B------:R-:W-:Y:S05]  /*18b0*/  BSYNC.RECONVERGENT B1 ;  /* 0x0000000000017941 */ /* 0x000fea0003800200 */
.L_x_39:
[----:B------:R-:W0:Y:S01]  /*18c0*/  LDCU UR4, c[0x0][0x3ac] ;  /* 0x00007580ff0477ac */ /* 0x000e220008000800 */
[----:B------:R-:W-:Y:S01]  /*18d0*/  MOV R15, R7 ;  /* 0x00000007000f7202 */ /* 0x000fe20000000f00 */
[----:B0-----:R-:W-:-:S07]  /*18e0*/  FFMA R14, R8, R3, UR4 ;  /* 0x00000004080e7e23 */ /* 0x001fce0008000003 */
.L_x_61:
[----:B0-----:R-:W0:Y:S01]  /*18f0*/  MUFU.RCP R3, R12 ;  /* 0x0000000c00037308 */ /* 0x001e220000001000 */
[----:B------:R-:W-:Y:S01]  /*1900*/  IADD3 R13, PT, PT, R4, R15, RZ ;  /* 0x0000000f040d7210 */ /* 0x000fe20007ffe0ff */
[----:B------:R-:W1:Y:S01]  /*1910*/  LDCU UR4, c[0x0][0x3b8] ;  /* 0x00007700ff0477ac */ /* 0x000e620008000800 */
[----:B------:R-:W-:Y:S01]  /*1920*/  IADD3 R15, PT, PT, R15, UR8, RZ ;  /* 0x000000080f0f7c10 */ /* 0x000fe2000fffe0ff */
[----:B------:R-:W-:Y:S01]  /*1930*/  BSSY.RECONVERGENT B1, `(.L_x_41) ;  /* 0x000000f000017945 */ /* 0x000fe20003800200 */
[----:B------:R-:W-:-:S04]  /*1940*/  I2FP.F32.S32 R17, R13 ;  /* 0x0000000d00117245 */ /* 0x000fc80000201400 */
[----:B------:R-:W2:Y:S01]  /*1950*/  FCHK P0, R17, R12 ;  /* 0x0000000c11007302 */ /* 0x000ea20000000000 */
[----:B0-----:R-:W-:Y:S01]  /*1960*/  FFMA R0, -R12, R3, 1 ;  /* 0x3f8000000c007423 */ /* 0x001fe20000000103 */
[----:B-1----:R-:W-:-:S03]  /*1970*/  ISETP.GE.AND P2, PT, R15, UR4, PT ;  /* 0x000000040f007c0c */ /* 0x002fc6000bf46270 */
[----:B------:R-:W-:-:S04]  /*1980*/  FFMA R0, R3, R0, R3 ;  /* 0x0000000003007223 */ /* 0x000fc80000000003 */
[----:B------:R-:W-:-:S04]  /*1990*/  FFMA R3, R0, R17, RZ ;  /* 0x0000001100037223 */ /* 0x000fc800000000ff */
[----:B------:R-:W-:-:S04]  /*19a0*/  FFMA R2, -R12, R3, R17 ;  /* 0x000000030c027223 */ /* 0x000fc80000000111 */
[----:B------:R-:W-:Y:S01]  /*19b0*/  FFMA R3, R0, R2, R3 ;  /* 0x0000000200037223 */ /* 0x000fe20000000003 */
[----:B--2---:R-:W-:Y:S06]  /*19c0*/  @!P0 BRA `(.L_x_42) ;  /* 0x0000000000148947 */ /* 0x004fec0003800000 */
[----:B------:R-:W-:Y:S02]  /*19d0*/  MOV R3, R17 ;  /* 0x0000001100037202 */ /* 0x000fe40000000f00 */
[----:B------:R-:W-:Y:S02]  /*19e0*/  MOV R0, R12 ;  /* 0x0000000c00007202 */ /* 0x000fe40000000f00 */
[----:B------:R-:W-:-:S07]  /*19f0*/  MOV R2, 0x1a10 ;  /* 0x00001a1000027802 */ /* 0x000fce0000000f00 */
[----:B------:R-:W-:Y:S05]  /*1a00*/  CALL.REL.NOINC `($__internal_0_$__cuda_sm3x_div_rn_noftz_f32_slowpath) ;  /* 0x0000000c00f47944 */ /* 0x000fea0003c00000 */
[----:B------:R-:W-:-:S07]  /*1a10*/  MOV R3, R0 ;  /* 0x0000000000037202 */ /* 0x000fce0000000f00 */
.L_x_42:
[----:B------:R-:W-:Y:S05]  /*1a20*/  BSYNC.RECONVERGENT B1 ;  /* 0x0000000000017941 */ /* 0x000fea0003800200 */
.L_x_41:
[----:B------:R-:W0:Y:S01]  /*1a30*/  LDCU UR4, c[0x0][0x3a8] ;  /* 0x00007500ff0477ac */ /* 0x000e220008000800 */
[----:B------:R-:W-:Y:S01]  /*1a40*/  FMUL R18, R14, R14 ;  /* 0x0000000e0e127220 */ /* 0x000fe20000400000 */
[----:B------:R-:W-:Y:S01]  /*1a50*/  BSSY.RECONVERGENT B1, `(.L_x_43) ;  /* 0x00000cf000017945 */ /* 0x000fe20003800200 */
[----:B0-----:R-:W-:-:S04]  /*1a60*/  FFMA R0, R10, R3, UR4 ;  /* 0x000000040a007e23 */ /* 0x001fc80008000003 */
[----:B------:R-:W-:-:S04]  /*1a70*/  FMUL R3, R0, R0 ;  /* 0x0000000000037220 */ /* 0x000fc80000400000 */
[----:B------:R-:W-:-:S05]  /*1a80*/  FADD R2, R3, R18 ;  /* 0x0000001203027221 */ /* 0x000fca0000000000 */
[----:B------:R-:W-:Y:S01]  /*1a90*/  FSETP.GEU.AND P0, PT, R2, 4, PT ;  /* 0x408000000200780b */ /* 0x000fe20003f0e000 */
[----:B------:R-:W-:-:S12]  /*1aa0*/  HFMA2 R2, -RZ, RZ, 0, 8.94069671630859375e-07 ;  /* 0x0000000fff027431 */ /* 0x000fd800000001ff */
[----:B------:R-:W-:Y:S05]  /*1ab0*/  @P0 BRA `(.L_x_44) ;  /* 0x0000000c001c0947 */ /* 0x000fea0003800000 */
[----:B------:R-:W-:Y:S02]  /*1ac0*/  MOV R17, R3 ;  /* 0x0000000300117202 */ /* 0x000fe40000000f00 */
[----:B------:R-:W-:Y:S02]  /*1ad0*/  MOV R20, R18 ;  /* 0x0000001200147202 */ /* 0x000fe40000000f00 */
[----:B------:R-:W-:Y:S02]  /*1ae0*/  MOV R3, R14 ;  /* 0x0000000e00037202 */ /* 0x000fe40000000f00 */
[----:B------:R-:W-:-:S07]  /*1af0*/  MOV R18, R0 ;  /* 0x0000000000127202 */ /* 0x000fce0000000f00 */
.L_x_60:
        /* <DEDUP_REMOVED lines=148> */
[----:B------:R-:W-:Y:S02]  /*2440*/  FSETP.GEU.AND P0, PT, R17, 4, PT ;  /* 0x408000001100780b */ /* 0x000fe40003f0e000 */
[----:B------:R-:W-:-:S11]  /*2450*/  MOV R17, R2 ;  /* 0x0000000200117202 */ /* 0x000fd60000000f00 */
[----:B------:R-:W-:Y:S05]  /*2460*/  @P0 BRA `(.L_x_59) ;  /* 0x0000000000b40947 */ /* 0x000fea0003800000 */
[----:B------:R-:W-:Y:S01]  /*2470*/  IADD3 R21, PT, PT, R2, 0x10, RZ ;  /* 0x0000001002157810 */ /* 0x000fe20007ffe0ff */
[-C--:B------:R-:W-:Y:S01]  /*2480*/  FMUL R2, R19, R18.reuse ;  /* 0x0000001213027220 */ /* 0x080fe20000400000 */
[----:B------:R-:W-:Y:S02]  /*2490*/  HFMA2 R17, -RZ, RZ, 0, 3.0517578125e-05 ;  /* 0x00000200ff117431 */ /* 0x000fe400000001ff */
[----:B------:R-:W-:Y:S01]  /*24a0*/  FADD R3, R3, -R20 ;  /* 0x8000001403037221 */ /* 0x000fe20000000000 */
[----:B------:R-:W-:Y:S01]  /*24b0*/  ISETP.NE.AND P0, PT, R21, 0x20f, PT ;  /* 0x0000020f1500780c */ /* 0x000fe20003f05270 */
[----:B------:R-:W-:-:S12]  /*24c0*/  FFMA R19, R19, R18, R2 ;  /* 0x0000001213137223 */ /* 0x000fd80000000002 */
[----:B------:R-:W-:Y:S05]  /*24d0*/  @!P0 BRA `(.L_x_59) ;  /* 0x0000000000988947 */ /* 0x000fea0003800000 */
[----:B------:R-:W-:Y:S01]  /*24e0*/  FADD R18, R0, R3 ;  /* 0x0000000300127221 */ /* 0x000fe20000000000 */
[----:B------:R-:W-:-:S03]  /*24f0*/  FADD R3, R14, R19 ;  /* 0x000000130e037221 */ /* 0x000fc60000000000 */
[----:B------:R-:W-:Y:S01]  /*2500*/  FMUL R17, R18, R18 ;  /* 0x0000001212117220 */ /* 0x000fe20000400000 */
[----:B------:R-:W-:-:S04]  /*2510*/  FMUL R20, R3, R3 ;  /* 0x0000000303147220 */ /* 0x000fc80000400000 */
[----:B------:R-:W-:-:S05]  /*2520*/  FADD R2, R17, R20 ;  /* 0x0000001411027221 */ /* 0x000fca0000000000 */
[----:B------:R-:W-:Y:S02]  /*2530*/  FSETP.GEU.AND P0, PT, R2, 4, PT ;  /* 0x408000000200780b */ /* 0x000fe40003f0e000 */
[----:B------:R-:W-:-:S11]  /*2540*/  MOV R2, R21 ;  /* 0x0000001500027202 */ /* 0x000fd60000000f00 */
[----:B------:R-:W-:Y:S05]  /*2550*/  @!P0 BRA `(.L_x_60) ;  /* 0xfffffff400688947 */ /* 0x000fea000383ffff */
[----:B------:R-:W-:Y:S05]  /*2560*/  BRA `(.L_x_44) ;  /* 0x0000000000707947 */ /* 0x000fea0003800000 */
.L_x_58:
[----:B------:R-:W-:Y:S01]  /*2570*/  IADD3 R17, PT, PT, R2, -0x1, RZ ;  /* 0xffffffff02117810 */ /* 0x000fe20007ffe0ff */
[----:B------:R-:W-:Y:S06]  /*2580*/  BRA `(.L_x_59) ;  /* 0x00000000006c7947 */ /* 0x000fec0003800000 */
.L_x_57:
[----:B------:R-:W-:Y:S01]  /*2590*/  IADD3 R17, PT, PT, R2, -0x2, RZ ;  /* 0xfffffffe02117810 */ /* 0x000fe20007ffe0ff */
[----:B------:R-:W-:Y:S06]  /*25a0*/  BRA `(.L_x_59) ;  /* 0x0000000000647947 */ /* 0x000fec0003800000 */
.L_x_56:
[----:B------:R-:W-:Y:S01]  /*25b0*/  IADD3 R17, PT, PT, R2, -0x3, RZ ;  /* 0xfffffffd02117810 */ /* 0x000fe20007ffe0ff */
[----:B------:R-:W-:Y:S06]  /*25c0*/  BRA `(.L_x_59) ;  /* 0x00000000005c7947 */ /* 0x000fec0003800000 */
.L_x_55:
[----:B------:R-:W-:Y:S01]  /*25d0*/  IADD3 R17, PT, PT, R2, -0x4, RZ ;  /* 0xfffffffc02117810 */ /* 0x000fe20007ffe0ff */
[----:B------:R-:W-:Y:S06]  /*25e0*/  BRA `(.L_x_59) ;  /* 0x0000000000547947 */ /* 0x000fec0003800000 */
.L_x_54:
[----:B------:R-:W-:Y:S01]  /*25f0*/  IADD3 R17, PT, PT, R2, -0x5, RZ ;  /* 0xfffffffb02117810 */ /* 0x000fe20007ffe0ff */
[----:B------:R-:W-:Y:S06]  /*2600*/  BRA `(.L_x_59) ;  /* 0x00000000004c7947 */ /* 0x000fec0003800000 */
.L_x_53:
[----:B------:R-:W-:Y:S01]  /*2610*/  IADD3 R17, PT, PT, R2, -0x6, RZ ;  /* 0xfffffffa02117810 */ /* 0x000fe20007ffe0ff */
[----:B------:R-:W-:Y:S06]  /*2620*/  BRA `(.L_x_59) ;  /* 0x0000000000447947 */ /* 0x000fec0003800000 */
.L_x_52:
[----:B------:R-:W-:Y:S01]  /*2630*/  IADD3 R17, PT, PT, R2, -0x7, RZ ;  /* 0xfffffff902117810 */ /* 0x000fe20007ffe0ff */
[----:B------:R-:W-:Y:S06]  /*2640*/  BRA `(.L_x_59) ;  /* 0x00000000003c7947 */ /* 0x000fec0003800000 */
.L_x_51:
[----:B------:R-:W-:Y:S01]  /*2650*/  IADD3 R17, PT, PT, R2, -0x8, RZ ;  /* 0xfffffff802117810 */ /* 0x000fe20007ffe0ff */
[----:B------:R-:W-:Y:S06]  /*2660*/  BRA `(.L_x_59) ;  /* 0x0000000000347947 */ /* 0x000fec0003800000 */
.L_x_50:
[----:B------:R-:W-:Y:S01]  /*2670*/  IADD3 R17, PT, PT, R2, -0x9, RZ ;  /* 0xfffffff702117810 */ /* 0x000fe20007ffe0ff */
[----:B------:R-:W-:Y:S06]  /*2680*/  BRA `(.L_x_59) ;  /* 0x00000000002c7947 */ /* 0x000fec0003800000 */
.L_x_49:
[----:B------:R-:W-:Y:S01]  /*2690*/  IADD3 R17, PT, PT, R2, -0xa, RZ ;  /* 0xfffffff602117810 */ /* 0x000fe20007ffe0ff */
[----:B------:R-:W-:Y:S06]  /*26a0*/  BRA `(.L_x_59) ;  /* 0x0000000000247947 */ /* 0x000fec0003800000 */
.L_x_48:
[----:B------:R-:W-:Y:S01]  /*26b0*/  IADD3 R17, PT, PT, R2, -0xb, RZ ;  /* 0xfffffff502117810 */ /* 0x000fe20007ffe0ff */
[----:B------:R-:W-:Y:S06]  /*26c0*/  BRA `(.L_x_59) ;  /* 0x00000000001c7947 */ /* 0x000fec0003800000 */
.L_x_47:
[----:B------:R-:W-:Y:S01]  /*26d0*/  IADD3 R17, PT, PT, R2, -0xc, RZ ;  /* 0xfffffff402117810 */ /* 0x000fe20007ffe0ff */
[----:B------:R-:W-:Y:S06]  /*26e0*/  BRA `(.L_x_59) ;  /* 0x0000000000147947 */ /* 0x000fec0003800000 */
.L_x_46:
[----:B------:R-:W-:Y:S01]  /*26f0*/  IADD3 R17, PT, PT, R2, -0xd, RZ ;  /* 0xfffffff302117810 */ /* 0x000fe20007ffe0ff */
[----:B------:R-:W-:Y:S06]  /*2700*/  BRA `(.L_x_59) ;  /* 0x00000000000c7947 */ /* 0x000fec0003800000 */
.L_x_45:
[----:B------:R-:W-:Y:S01]  /*2710*/  IADD3 R17, PT, PT, R2, -0xe, RZ ;  /* 0xfffffff202117810 */ /* 0x000fe20007ffe0ff */
[----:B------:R-:W-:Y:S06]  /*2720*/  BRA `(.L_x_59) ;  /* 0x0000000000047947 */ /* 0x000fec0003800000 */
.L_x_44:
[----:B------:R-:W-:-:S07]  /*2730*/  IADD3 R17, PT, PT, R2, -0xf, RZ ;  /* 0xfffffff102117810 */ /* 0x000fce0007ffe0ff */
.L_x_59:
[----:B------:R-:W-:Y:S05]  /*2740*/  BSYNC.RECONVERGENT B1 ;  /* 0x0000000000017941 */ /* 0x000fea0003800200 */
.L_x_43:
[----:B------:R-:W0:Y:S01]  /*2750*/  LDC.64 R2, c[0x0][0x398] ;  /* 0x0000e600ff027b82 */ /* 0x000e220000000a00 */
[----:B------:R-:W1:Y:S02]  /*2760*/  LDCU UR4, c[0x0][0x3a0] ;  /* 0x00007400ff0477ac */ /* 0x000e640008000800 */
[----:B-1----:R-:W-:-:S04]  /*2770*/  IMAD R13, R16, UR4, R13 ;  /* 0x00000004100d7c24 */ /* 0x002fc8000f8e020d */
[----:B0-----:R-:W-:-:S05]  /*2780*/  IMAD.WIDE R2, R13, 0x4, R2 ;  /* 0x000000040d027825 */ /* 0x001fca00078e0202 */
[----:B------:R0:W-:Y:S01]  /*2790*/  STG.E desc[UR6][R2.64], R17 ;  /* 0x0000001102007986 */ /* 0x0001e2000c101906 */
[----:B------:R-:W-:Y:S05]  /*27a0*/  @!P2 BRA `(.L_x_61) ;  /* 0xfffffff00050a947 */ /* 0x000fea000383ffff */
.L_x_38:
[----:B------:R-:W-:Y:S05]  /*27b0*/  BSYNC.RECONVERGENT B0 ;  /* 0x0000000000007941 */ /* 0x000fea0003800200 */
.L_x_37:
[----:B------:R-:W1:Y:S01]  /*27c0*/  LDCU UR4, c[0x0][0x3b8] ;  /* 0x00007700ff0477ac */ /* 0x000e620008000800 */
[----:B------:R-:W-:-:S04]  /*27d0*/  IADD3 R6, PT, PT, R9, R6, RZ ;  /* 0x0000000609067210 */ /* 0x000fc80007ffe0ff */
[----:B-1----:R-:W-:-:S13]  /*27e0*/  ISETP.GE.AND P0, PT, R6, UR4, PT ;  /* 0x0000000406007c0c */ /* 0x002fda000bf06270 */
[----:B------:R-:W-:Y:S05]  /*27f0*/  @!P0 BRA `(.L_x_62) ;  /* 0xffffffec00dc8947 */ /* 0x000fea000383ffff */
[----:B------:R-:W-:Y:S05]  /*2800*/  EXIT ;  /* 0x000000000000794d */ /* 0x000fea0003800000 */
.L_x_36:
[C---:B------:R-:W-:Y:S01]  /*2810*/  ISETP.NE.AND P0, PT, R8.reuse, RZ, PT ;  /* 0x000000ff0800720c */ /* 0x040fe20003f05270 */
[----:B------:R-:W-:Y:S01]  /*2820*/  BSSY.RECONVERGENT B0, `(.L_x_63) ;  /* 0x0000007000007945 */ /* 0x000fe20003800200 */
[----:B------:R-:W-:-:S11]  /*2830*/  ISETP.GT.U32.AND P1, PT, R8, 0x1f, PT ;  /* 0x0000001f0800780c */ /* 0x000fd60003f24070 */
[----:B------:R-:W-:Y:S05]  /*2840*/  @P0 BRA `(.L_x_64) ;  /* 0x0000000000100947 */ /* 0x000fea0003800000 */
[----:B------:R-:W0:Y:S01]  /*2850*/  LDC.64 R6, c[0x0][0x380] ;  /* 0x0000e000ff067b82 */ /* 0x000e220000000a00 */
[----:B------:R-:W-:-:S05]  /*2860*/  HFMA2 R3, -RZ, RZ, 0, 5.9604644775390625e-08 ;  /* 0x00000001ff037431 */ /* 0x000fca00000001ff */
[----:B0-----:R-:W2:Y:S04]  /*2870*/  ATOMG.E.ADD.STRONG.GPU PT, R6, desc[UR6][R6.64], R3 ;  /* 0x80000003060679a8 */ /* 0x001ea800081ef106 */
[----:B--2---:R0:W-:Y:S02]  /*2880*/  STS [UR4], R6 ;  /* 0x00000006ff007988 */ /* 0x0041e40008000804 */
.L_x_64:
[----:B------:R-:W-:Y:S05]  /*2890*/  BSYNC.RECONVERGENT B0 ;  /* 0x0000000000007941 */ /* 0x000fea0003800200 */
.L_x_63:
[----:B------:R-:W-:Y:S06]  /*28a0*/  BAR.SYNC.DEFER_BLOCKING 0x0 ;  /* 0x0000000000007b1d */ /* 0x000fec0000010000 */
[----:B------:R-:W-:Y:S05]  /*28b0*/  @P1 EXIT ;  /* 0x000000000000194d */ /* 0x000fea0003800000 */
[----:B------:R-:W1:Y:S01]  /*28c0*/  LDS R11, [UR4] ;  /* 0x00000004ff0b7984 */ /* 0x000e620008000800 */
[----:B0-----:R-:W0:Y:S01]  /*28d0*/  LDC.64 R6, c[0x0][0x390] ;  /* 0x0000e400ff067b82 */ /* 0x001e220000000a00 */
[--C-:B------:R-:W-:Y:S02]  /*28e0*/  SHF.R.U32.HI R0, RZ, 0x1, R8.reuse ;  /* 0x00000001ff007819 */ /* 0x100fe40000011608 */
[----:B------:R-:W-:Y:S02]  /*28f0*/  SHF.R.U32.HI R9, RZ, 0x3, R8 ;  /* 0x00000003ff097819 */ /* 0x000fe40000011608 */
[----:B------:R-:W-:Y:S02]  /*2900*/  LOP3.LUT R3, R0, 0x3, RZ, 0xc0, !PT ;  /* 0x0000000300037812 */ /* 0x000fe400078ec0ff */
[----:B------:R-:W-:Y:S01]  /*2910*/  LOP3.LUT R10, R8, 0x1, RZ, 0xc0, !PT ;  /* 0x00000001080a7812 */ /* 0x000fe200078ec0ff */
[-C--:B------:R-:W-:Y:S02]  /*2920*/  IMAD R0, R9, R2.reuse, RZ ;  /* 0x0000000209007224 */ /* 0x080fe400078e02ff */
[----:B------:R-:W-:Y:S01]  /*2930*/  IMAD R3, R3, R2, RZ ;  /* 0x0000000203037224 */ /* 0x000fe200078e02ff */
[----:B------:R-:W-:-:S02]  /*2940*/  ISETP.NE.U32.AND P0, PT, R10, 0x1, PT ;  /* 0x000000010a00780c */ /* 0x000fc40003f05070 */
[----:B-----5:R-:W-:Y:S02]  /*2950*/  LEA.HI R0, R0, R5, RZ, 0x1e ;  /* 0x0000000500007211 */ /* 0x020fe400078ff0ff */
[----:B------:R-:W-:Y:S02]  /*2960*/  LEA.HI R3, R3, R4, RZ, 0x1e ;  /* 0x0000000403037211 */ /* 0x000fe400078ff0ff */
[----:B------:R-:W-:Y:S02]  /*2970*/  SEL R0, R0, RZ, !P0 ;  /* 0x000000ff00007207 */ /* 0x000fe40004000000 */
[----:B-1----:R-:W-:Y:S02]  /*2980*/  LEA R11, R11, R8, 0x5 ;  /* 0x000000080b0b7211 */ /* 0x002fe400078e28ff */
[----:B------:R-:W-:-:S03]  /*2990*/  LOP3.LUT R8, R8, 0x1, RZ, 0xc, !PT ;  /* 0x0000000108087812 */ /* 0x000fc600078e0cff */
[----:B0-----:R-:W-:-:S04]  /*29a0*/  IMAD.WIDE R6, R11, 0x4, R6 ;  /* 0x000000040b067825 */ /* 0x001fc800078e0206 */
[----:B------:R-:W-:-:S05]  /*29b0*/  IMAD R3, R3, R8, R0 ;  /* 0x0000000803037224 */ /* 0x000fca00078e0200 */
[----:B------:R-:W-:Y:S01]  /*29c0*/  STG.E desc[UR6][R6.64], R3 ;  /* 0x0000000306007986 */ /* 0x000fe2000c101906 */
[----:B------:R-:W-:Y:S05]  /*29d0*/  EXIT ;  /* 0x000000000000794d */ /* 0x000fea0003800000 */
        .weak           $__internal_0_$__cuda_sm3x_div_rn_noftz_f32_slowpath
        .type           $__internal_0_$__cuda_sm3x_div_rn_noftz_f32_slowpath,@function
        .size           $__internal_0_$__cuda_sm3x_div_rn_noftz_f32_slowpath,(.L_x_77 - $__internal_0_$__cuda_sm3x_div_rn_noftz_f32_slowpath)
$__internal_0_$__cuda_sm3x_div_rn_noftz_f32_slowpath:
[----:B------:R-:W-:Y:S01]  /*29e0*/  SHF.R.U32.HI R21, RZ, 0x17, R0 ;  /* 0x00000017ff157819 */ /* 0x000fe20000011600 */
[----:B------:R-:W-:Y:S01]  /*29f0*/  BSSY.RECONVERGENT B2, `(.L_x_65) ;  /* 0x0000062000027945 */ /* 0x000fe20003800200 */
[----:B------:R-:W-:Y:S02]  /*2a00*/  SHF.R.U32.HI R23, RZ, 0x17, R3 ;  /* 0x00000017ff177819 */ /* 0x000fe40000011603 */
[----:B------:R-:W-:Y:S02]  /*2a10*/  LOP3.LUT R21, R21, 0xff, RZ, 0xc0, !PT ;  /* 0x000000ff15157812 */ /* 0x000fe400078ec0ff */
[----:B------:R-:W-:Y:S02]  /*2a20*/  LOP3.LUT R23, R23, 0xff, RZ, 0xc0, !PT ;  /* 0x000000ff17177812 */ /* 0x000fe400078ec0ff */
[----:B------:R-:W-:Y:S02]  /*2a30*/  IADD3 R24, PT, PT, R21, -0x1, RZ ;  /* 0xffffffff15187810 */ /* 0x000fe40007ffe0ff */
[----:B------:R-:W-:-:S02]  /*2a40*/  IADD3 R25, PT, PT, R23, -0x1, RZ ;  /* 0xffffffff17197810 */ /* 0x000fc40007ffe0ff */
[----:B------:R-:W-:-:S04]  /*2a50*/  ISETP.GT.U32.AND P0, PT, R24, 0xfd, PT ;  /* 0x000000fd1800780c */ /* 0x000fc80003f04070 */
[----:B------:R-:W-:-:S13]  /*2a60*/  ISETP.GT.U32.OR P0, PT, R25, 0xfd, P0 ;  /* 0x000000fd1900780c */ /* 0x000fda0000704470 */
[----:B------:R-:W-:Y:S01]  /*2a70*/  @!P0 MOV R22, RZ ;  /* 0x000000ff00168202 */ /* 0x000fe20000000f00 */
[----:B------:R-:W-:Y:S06]  /*2a80*/  @!P0 BRA `(.L_x_66) ;  /* 0x00000000005c8947 */ /* 0x000fec0003800000 */
[----:B------:R-:W-:Y:S02]  /*2a90*/  FSETP.GTU.FTZ.AND P0, PT, |R3|, +INF , PT ;  /* 0x7f8000000300780b */ /* 0x000fe40003f1c200 */
[----:B------:R-:W-:-:S04]  /*2aa0*/  FSETP.GTU.FTZ.AND P1, PT, |R0|, +INF , PT ;  /* 0x7f8000000000780b */ /* 0x000fc80003f3c200 */
[----:B------:R-:W-:-:S13]  /*2ab0*/  PLOP3.LUT P0, PT, P0, P1, PT, 0xf8, 0x8f ;  /* 0x00000000008f781c */ /* 0x000fda0000703f70 */
[----:B------:R-:W-:Y:S05]  /*2ac0*/  @P0 BRA `(.L_x_67) ;  /* 0x00000004004c0947 */ /* 0x000fea0003800000 */
[----:B------:R-:W-:-:S13]  /*2ad0*/  LOP3.LUT P0, RZ, R0, 0x7fffffff, R3, 0xc8, !PT ;  /* 0x7fffffff00ff7812 */ /* 0x000fda000780c803 */
[----:B------:R-:W-:Y:S05]  /*2ae0*/  @!P0 BRA `(.L_x_68) ;  /* 0x00000004003c8947 */ /* 0x000fea0003800000 */
[C---:B------:R-:W-:Y:S02]  /*2af0*/  FSETP.NEU.FTZ.AND P3, PT, |R3|.reuse, +INF , PT ;  /* 0x7f8000000300780b */ /* 0x040fe40003f7d200 */
[----:B------:R-:W-:Y:S02]  /*2b00*/  FSETP.NEU.FTZ.AND P1, PT, |R0|, +INF , PT ;  /* 0x7f8000000000780b */ /* 0x000fe40003f3d200 */
[----:B------:R-:W-:-:S11]  /*2b10*/  FSETP.NEU.FTZ.AND P0, PT, |R3|, +INF , PT ;  /* 0x7f8000000300780b */ /* 0x000fd60003f1d200 */
[----:B------:R-:W-:Y:S05]  /*2b20*/  @!P1 BRA !P3, `(.L_x_68) ;  /* 0x00000004002c9947 */ /* 0x000fea0005800000 */
[----:B------:R-:W-:-:S04]  /*2b30*/  LOP3.LUT P3, RZ, R3, 0x7fffffff, RZ, 0xc0, !PT ;  /* 0x7fffffff03ff7812 */ /* 0x000fc8000786c0ff */
[----:B------:R-:W-:-:S13]  /*2b40*/  PLOP3.LUT P1, PT, P1, P3, PT, 0x2f, 0xf2 ;  /* 0x0000000000f2781c */ /* 0x000fda0000f26577 */
[----:B------:R-:W-:Y:S05]  /*2b50*/  @P1 BRA `(.L_x_69) ;  /* 0x0000000400181947 */ /* 0x000fea0003800000 */
[----:B------:R-:W-:-:S04]  /*2b60*/  LOP3.LUT P1, RZ, R0, 0x7fffffff, RZ, 0xc0, !PT ;  /* 0x7fffffff00ff7812 */ /* 0x000fc8000782c0ff */
[----:B------:R-:W-:-:S13]  /*2b70*/  PLOP3.LUT P0, PT, P0, P1, PT, 0x2f, 0xf2 ;  /* 0x0000000000f2781c */ /* 0x000fda0000702577 */
[----:B------:R-:W-:Y:S05]  /*2b80*/  @P0 BRA `(.L_x_70) ;  /* 0x0000000400000947 */ /* 0x000fea0003800000 */
[----:B------:R-:W-:Y:S02]  /*2b90*/  ISETP.GE.AND P0, PT, R25, RZ, PT ;  /* 0x000000ff1900720c */ /* 0x000fe40003f06270 */
[----:B------:R-:W-:-:S11]  /*2ba0*/  ISETP.GE.AND P1, PT, R24, RZ, PT ;  /* 0x000000ff1800720c */ /* 0x000fd60003f26270 */
[----:B------:R-:W-:Y:S01]  /*2bb0*/  @P0 MOV R22, RZ ;  /* 0x000000ff00160202 */ /* 0x000fe20000000f00 */
[----:B------:R-:W-:Y:S01]  /*2bc0*/  @!P0 FFMA R3, R3, 1.84467440737095516160e+19, RZ ;  /* 0x5f80000003038823 */ /* 0x000fe200000000ff */
[----:B------:R-:W-:Y:S01]  /*2bd0*/  @!P0 MOV R22, 0xffffffc0 ;  /* 0xffffffc000168802 */ /* 0x000fe20000000f00 */
[----:B------:R-:W-:-:S03]  /*2be0*/  @!P1 FFMA R0, R0, 1.84467440737095516160e+19, RZ ;  /* 0x5f80000000009823 */ /* 0x000fc600000000ff */
[----:B------:R-:W-:-:S07]  /*2bf0*/  @!P1 IADD3 R22, PT, PT, R22, 0x40, RZ ;  /* 0x0000004016169810 */ /* 0x000fce0007ffe0ff */
.L_x_66:
[----:B------:R-:W-:Y:S01]  /*2c00*/  LEA R27, R21, 0xc0800000, 0x17 ;  /* 0xc0800000151b7811 */ /* 0x000fe200078eb8ff */
[----:B------:R-:W-:Y:S01]  /*2c10*/  BSSY.RECONVERGENT B3, `(.L_x_71) ;  /* 0x0000036000037945 */ /* 0x000fe20003800200 */
[----:B------:R-:W-:Y:S02]  /*2c20*/  IADD3 R26, PT, PT, R23, -0x7f, RZ ;  /* 0xffffff81171a7810 */ /* 0x000fe40007ffe0ff */
[----:B------:R-:W-:Y:S02]  /*2c30*/  IADD3 R27, PT, PT, -R27, R0, RZ ;  /* 0x000000001b1b7210 */ /* 0x000fe40007ffe1ff */
[C---:B------:R-:W-:Y:S01]  /*2c40*/  IADD3 R21, PT, PT, R26.reuse, 0x7f, -R21 ;  /* 0x0000007f1a157810 */ /* 0x040fe20007ffe815 */
[----:B------:R-:W-:Y:S01]  /*2c50*/  IMAD R0, R26, -0x800000, R3 ;  /* 0xff8000001a007824 */ /* 0x000fe200078e0203 */
[----:B------:R-:W0:Y:S01]  /*2c60*/  MUFU.RCP R24, R27 ;  /* 0x0000001b00187308 */ /* 0x000e220000001000 */
[----:B------:R-:W-:Y:S01]  /*2c70*/  FADD.FTZ R25, -R27, -RZ ;  /* 0x800000ff1b197221 */ /* 0x000fe20000010100 */
[----:B------:R-:W-:-:S03]  /*2c80*/  IADD3 R21, PT, PT, R21, R22, RZ ;  /* 0x0000001615157210 */ /* 0x000fc60007ffe0ff */
[----:B0-----:R-:W-:-:S04]  /*2c90*/  FFMA R23, R24, R25, 1 ;  /* 0x3f80000018177423 */ /* 0x001fc80000000019 */
[----:B------:R-:W-:-:S04]  /*2ca0*/  FFMA R23, R24, R23, R24 ;  /* 0x0000001718177223 */ /* 0x000fc80000000018 */
[----:B------:R-:W-:-:S04]  /*2cb0*/  FFMA R24, R0, R23, RZ ;  /* 0x0000001700187223 */ /* 0x000fc800000000ff */
[----:B------:R-:W-:-:S04]  /*2cc0*/  FFMA R3, R25, R24, R0 ;  /* 0x0000001819037223 */ /* 0x000fc80000000000 */
[----:B------:R-:W-:-:S04]  /*2cd0*/  FFMA R24, R23, R3, R24 ;  /* 0x0000000317187223 */ /* 0x000fc80000000018 */
[----:B------:R-:W-:-:S04]  /*2ce0*/  FFMA R25, R25, R24, R0 ;  /* 0x0000001819197223 */ /* 0x000fc80000000000 */
[----:B------:R-:W-:-:S05]  /*2cf0*/  FFMA R0, R23, R25, R24 ;  /* 0x0000001917007223 */ /* 0x000fca0000000018 */
[----:B------:R-:W-:-:S04]  /*2d00*/  SHF.R.U32.HI R3, RZ, 0x17, R0 ;  /* 0x00000017ff037819 */ /* 0x000fc80000011600 */
[----:B------:R-:W-:-:S04]  /*2d10*/  LOP3.LUT R22, R3, 0xff, RZ, 0xc0, !PT ;  /* 0x000000ff03167812 */ /* 0x000fc800078ec0ff */
[----:B------:R-:W-:-:S04]  /*2d20*/  IADD3 R3, PT, PT, R22, R21, RZ ;  /* 0x0000001516037210 */ /* 0x000fc80007ffe0ff */
[----:B------:R-:W-:-:S04]  /*2d30*/  IADD3 R22, PT, PT, R3, -0x1, RZ ;  /* 0xffffffff03167810 */ /* 0x000fc80007ffe0ff */
[----:B------:R-:W-:-:S13]  /*2d40*/  ISETP.GE.U32.AND P0, PT, R22, 0xfe, PT ;  /* 0x000000fe1600780c */ /* 0x000fda0003f06070 */
[----:B------:R-:W-:Y:S05]  /*2d50*/  @!P0 BRA `(.L_x_72) ;  /* 0x0000000000808947 */ /* 0x000fea0003800000 */
[----:B------:R-:W-:-:S13]  /*2d60*/  ISETP.GT.AND P0, PT, R3, 0xfe, PT ;  /* 0x000000fe0300780c */ /* 0x000fda0003f04270 */
[----:B------:R-:W-:Y:S05]  /*2d70*/  @P0 BRA `(.L_x_73) ;  /* 0x00000000006c0947 */ /* 0x000fea0003800000 */
[----:B------:R-:W-:-:S13]  /*2d80*/  ISETP.GE.AND P0, PT, R3, 0x1, PT ;  /* 0x000000010300780c */ /* 0x000fda0003f06270 */
[----:B------:R-:W-:Y:S05]  /*2d90*/  @P0 BRA `(.L_x_74) ;  /* 0x0000000000740947 */ /* 0x000fea0003800000 */
[----:B------:R-:W-:Y:S02]  /*2da0*/  ISETP.GE.AND P0, PT, R3, -0x18, PT ;  /* 0xffffffe80300780c */ /* 0x000fe40003f06270 */
[----:B------:R-:W-:-:S11]  /*2db0*/  LOP3.LUT R0, R0, 0x80000000, RZ, 0xc0, !PT ;  /* 0x8000000000007812 */ /* 0x000fd600078ec0ff */
[----:B------:R-:W-:Y:S05]  /*2dc0*/  @!P0 BRA `(.L_x_74) ;  /* 0x0000000000688947 */ /* 0x000fea0003800000 */
[CCC-:B------:R-:W-:Y:S01]  /*2dd0*/  FFMA.RZ R21, R23.reuse, R25.reuse, R24.reuse ;  /* 0x0000001917157223 */ /* 0x1c0fe2000000c018 */
[CCC-:B------:R-:W-:Y:S01]  /*2de0*/  FFMA.RP R22, R23.reuse, R25.reuse, R24.reuse ;  /* 0x0000001917167223 */ /* 0x1c0fe20000008018 */
[----:B------:R-:W-:Y:S01]  /*2df0*/  FFMA.RM R25, R23, R25, R24 ;  /* 0x0000001917197223 */ /* 0x000fe20000004018 */
[----:B------:R-:W-:Y:S02]  /*2e00*/  IADD3 R23, PT, PT, R3, 0x20, RZ ;  /* 0x0000002003177810 */ /* 0x000fe40007ffe0ff */
[----:B------:R-:W-:Y:S02]  /*2e10*/  LOP3.LUT R21, R21, 0x7fffff, RZ, 0xc0, !PT ;  /* 0x007fffff15157812 */ /* 0x000fe400078ec0ff */
[----:B------:R-:W-:Y:S02]  /*2e20*/  ISETP.NE.AND P3, PT, R3, RZ, PT ;  /* 0x000000ff0300720c */ /* 0x000fe40003f65270 */
[----:B------:R-:W-:Y:S02]  /*2e30*/  LOP3.LUT R24, R21, 0x800000, RZ, 0xfc, !PT ;  /* 0x0080000015187812 */ /* 0x000fe400078efcff */
[----:B------:R-:W-:-:S02]  /*2e40*/  ISETP.NE.AND P1, PT, R3, RZ, PT ;  /* 0x000000ff0300720c */ /* 0x000fc40003f25270 */
[----:B------:R-:W-:Y:S02]  /*2e50*/  IADD3 R3, PT, PT, -R3, RZ, RZ ;  /* 0x000000ff03037210 */ /* 0x000fe40007ffe1ff */
[----:B------:R-:W-:Y:S02]  /*2e60*/  SHF.L.U32 R23, R24, R23, RZ ;  /* 0x0000001718177219 */ /* 0x000fe400000006ff */
[----:B------:R-:W-:Y:S02]  /*2e70*/  FSETP.NEU.FTZ.AND P0, PT, R22, R25, PT ;  /* 0x000000191600720b */ /* 0x000fe40003f1d000 */
[----:B------:R-:W-:Y:S02]  /*2e80*/  SEL R3, R3, RZ, P3 ;  /* 0x000000ff03037207 */ /* 0x000fe40001800000 */
[----:B------:R-:W-:Y:S02]  /*2e90*/  ISETP.NE.AND P1, PT, R23, RZ, P1 ;  /* 0x000000ff1700720c */ /* 0x000fe40000f25270 */
[----:B------:R-:W-:-:S02]  /*2ea0*/  SHF.R.U32.HI R24, RZ, R3, R24 ;  /* 0x00000003ff187219 */ /* 0x000fc40000011618 */
[----:B------:R-:W-:Y:S02]  /*2eb0*/  PLOP3.LUT P0, PT, P0, P1, PT, 0xf8, 0x8f ;  /* 0x00000000008f781c */ /* 0x000fe40000703f70 */
[----:B------:R-:W-:Y:S02]  /*2ec0*/  SHF.R.U32.HI R3, RZ, 0x1, R24 ;  /* 0x00000001ff037819 */ /* 0x000fe40000011618 */
[----:B------:R-:W-:-:S04]  /*2ed0*/  SEL R22, RZ, 0x1, !P0 ;  /* 0x00000001ff167807 */ /* 0x000fc80004000000 */
[----:B------:R-:W-:-:S04]  /*2ee0*/  LOP3.LUT R21, R22, 0x1, R3, 0xf8, !PT ;  /* 0x0000000116157812 */ /* 0x000fc800078ef803 */
[----:B------:R-:W-:-:S04]  /*2ef0*/  LOP3.LUT R24, R21, R24, RZ, 0xc0, !PT ;  /* 0x0000001815187212 */ /* 0x000fc800078ec0ff */
[----:B------:R-:W-:-:S04]  /*2f00*/  IADD3 R3, PT, PT, R3, R24, RZ ;  /* 0x0000001803037210 */ /* 0x000fc80007ffe0ff */
[----:B------:R-:W-:Y:S01]  /*2f10*/  LOP3.LUT R0, R3, R0, RZ, 0xfc, !PT ;  /* 0x0000000003007212 */ /* 0x000fe200078efcff */
[----:B------:R-:W-:Y:S06]  /*2f20*/  BRA `(.L_x_74) ;  /* 0x0000000000107947 */ /* 0x000fec0003800000 */
.L_x_73:
[----:B------:R-:W-:-:S04]  /*2f30*/  LOP3.LUT R0, R0, 0x80000000, RZ, 0xc0, !PT ;  /* 0x8000000000007812 */ /* 0x000fc800078ec0ff */
[----:B------:R-:W-:Y:S01]  /*2f40*/  LOP3.LUT R0, R0, 0x7f800000, RZ, 0xfc, !PT ;  /* 0x7f80000000007812 */ /* 0x000fe200078efcff */
[----:B------:R-:W-:Y:S06]  /*2f50*/  BRA `(.L_x_74) ;  /* 0x0000000000047947 */ /* 0x000fec0003800000 */
.L_x_72:
[----:B------:R-:W-:-:S07]  /*2f60*/  LEA R0, R21, R0, 0x17 ;  /* 0x0000000015007211 */ /* 0x000fce00078eb8ff */
.L_x_74:
[----:B------:R-:W-:Y:S05]  /*2f70*/  BSYNC.RECONVERGENT B3 ;  /* 0x0000000000037941 */ /* 0x000fea0003800200 */
.L_x_71:
[----:B------:R-:W-:Y:S05]  /*2f80*/  BRA `(.L_x_75) ;  /* 0x0000000000207947 */ /* 0x000fea0003800000 */
.L_x_70:
[----:B------:R-:W-:-:S04]  /*2f90*/  LOP3.LUT R0, R0, 0x80000000, R3, 0x48, !PT ;  /* 0x8000000000007812 */ /* 0x000fc800078e4803 */
[----:B------:R-:W-:Y:S01]  /*2fa0*/  LOP3.LUT R0, R0, 0x7f800000, RZ, 0xfc, !PT ;  /* 0x7f80000000007812 */ /* 0x000fe200078efcff */
[----:B------:R-:W-:Y:S06]  /*2fb0*/  BRA `(.L_x_75) ;  /* 0x0000000000147947 */ /* 0x000fec0003800000 */
.L_x_69:
[----:B------:R-:W-:Y:S01]  /*2fc0*/  LOP3.LUT R0, R0, 0x80000000, R3, 0x48, !PT ;  /* 0x8000000000007812 */ /* 0x000fe200078e4803 */
[----:B------:R-:W-:Y:S06]  /*2fd0*/  BRA `(.L_x_75) ;  /* 0x00000000000c7947 */ /* 0x000fec0003800000 */
.L_x_68:
[----:B------:R-:W0:Y:S01]  /*2fe0*/  MUFU.RSQ R0, -QNAN ;  /* 0xffc0000000007908 */ /* 0x000e220000001400 */
[----:B------:R-:W-:Y:S05]  /*2ff0*/  BRA `(.L_x_75) ;  /* 0x0000000000047947 */ /* 0x000fea0003800000 */
.L_x_67:
[----:B------:R-:W-:-:S07]  /*3000*/  FADD.FTZ R0, R3, R0 ;  /* 0x0000000003007221 */ /* 0x000fce0000010000 */
.L_x_75:
[----:B------:R-:W-:Y:S05]  /*3010*/  BSYNC.RECONVERGENT B2 ;  /* 0x0000000000027941 */ /* 0x000fea0003800200 */
.L_x_65:
[----:B------:R-:W-:-:S04]  /*3020*/  HFMA2 R3, -RZ, RZ, 0, 0 ;  /* 0x00000000ff037431 */ /* 0x000fc800000001ff */
[----:B0-----:R-:W-:Y:S05]  /*3030*/  RET.REL.NODEC R2 `(_Z13border_dwell2PiS_S_S_ii7complexS0_iii) ;  /* 0xffffffcc02f07950 */ /* 0x001fea0003c3ffff */
.L_x_76:
[----:B------:R-:W-:-:S00]  /*3040*/  BRA `(.L_x_76) ;  /* 0xfffffffc00fc7947 */ /* 0x000fc0000383ffff */
[----:B------:R-:W-:-:S00]  /*3050*/  NOP ;  /* 0x0000000000007918 */ /* 0x000fc00000000000 */
        /* <DEDUP_REMOVED lines=10> */
.L_x_77:


//--------------------- .nv.shared._Z13border_dwell2PiS_S_S_ii7complexS0_iii --------------------------
	.section	.nv.shared._Z13border_dwell2PiS_S_S_ii7complexS0_iii,"aw",@nobits
	.sectionflags	@""
	.align	4
.nv.shared._Z13border_dwell2PiS_S_S_ii7complexS0_iii:
	.zero		2052


//--------------------- .nv.shared.reserved.0     --------------------------
	.section	.nv.shared.reserved.0,"aw",@nobits
	.weak		__nv_reservedSMEM_offset_0_alias
	.size		__nv_reservedSMEM_offset_0_alias, 0, 64
	.other		__nv_reservedSMEM_offset_0_alias,@"STO_CUDA_RESERVED_SHARED STV_DEFAULT"
__nv_reservedSMEM_offset_0_alias:
	.zero		0
	.zero		64


//--------------------- .nv.constant0._Z13border_dwell2PiS_S_S_ii7complexS0_iii --------------------------
	.section	.nv.constant0._Z13border_dwell2PiS_S_S_ii7complexS0_iii,"a",@progbits
	.sectionflags	@""
	.align	4
.nv.constant0._Z13border_dwell2PiS_S_S_ii7complexS0_iii:
	.zero		964


//--------------------- SYMBOLS --------------------------

	.type		.nv.reservedSmem.offset0,@object
	.size		.nv.reservedSmem.offset0,0x4
	.type		.nv.reservedSmem.cap,@object
	.size		.nv.reservedSmem.cap,0x4
